//
// Generated by NVIDIA NVVM Compiler
//
// Compiler Build ID: CL-36424714
// Cuda compilation tools, release 13.0, V13.0.88
// Based on NVVM 20.0.0
//

.version 9.0
.target sm_100
.address_size 64

	// .globl	_Z18find_minmax_kernelPKfPfS1_i
.extern .shared .align 16 .b8 sdata[];

.visible .entry _Z18find_minmax_kernelPKfPfS1_i(
	.param .u64 .ptr .align 1 _Z18find_minmax_kernelPKfPfS1_i_param_0,
	.param .u64 .ptr .align 1 _Z18find_minmax_kernelPKfPfS1_i_param_1,
	.param .u64 .ptr .align 1 _Z18find_minmax_kernelPKfPfS1_i_param_2,
	.param .u32 _Z18find_minmax_kernelPKfPfS1_i_param_3
)
{
	.reg .pred 	%p<13>;
	.reg .b32 	%r<23>;
	.reg .b32 	%f<21>;
	.reg .b64 	%rd<12>;

	ld.param.u64 	%rd2, [_Z18find_minmax_kernelPKfPfS1_i_param_0];
	ld.param.u64 	%rd3, [_Z18find_minmax_kernelPKfPfS1_i_param_1];
	ld.param.u64 	%rd4, [_Z18find_minmax_kernelPKfPfS1_i_param_2];
	ld.param.u32 	%r10, [_Z18find_minmax_kernelPKfPfS1_i_param_3];
	mov.u32 	%r1, %ctaid.x;
	mov.u32 	%r22, %ntid.x;
	mov.u32 	%r3, %tid.x;
	mad.lo.s32 	%r4, %r1, %r22, %r3;
	setp.ge.s32 	%p1, %r4, %r10;
	@%p1 bra 	$L__BB0_10;
	cvta.to.global.u64 	%rd5, %rd2;
	shl.b32 	%r11, %r4, 2;
	mul.wide.s32 	%rd6, %r11, 4;
	add.s64 	%rd1, %rd5, %rd6;
	ld.global.f32 	%f1, [%rd1];
	setp.gtu.f32 	%p2, %f1, 0f358637BD;
	@%p2 bra 	$L__BB0_4;
	ld.global.f32 	%f2, [%rd1+4];
	setp.gtu.f32 	%p3, %f2, 0f358637BD;
	@%p3 bra 	$L__BB0_4;
	ld.global.f32 	%f3, [%rd1+8];
	setp.le.f32 	%p4, %f3, 0f358637BD;
	@%p4 bra 	$L__BB0_10;
$L__BB0_4:
	shl.b32 	%r12, %r3, 2;
	mov.u32 	%r13, sdata;
	add.s32 	%r5, %r13, %r12;
	mov.b32 	%r14, 1900671690;
	st.shared.u32 	[%r5], %r14;
	shl.b32 	%r6, %r22, 2;
	add.s32 	%r7, %r5, %r6;
	mov.b32 	%r15, -246811958;
	st.shared.u32 	[%r7], %r15;
	bar.sync 	0;
	ld.global.f32 	%f4, [%rd1];
	min.f32 	%f5, %f4, 0f7149F2CA;
	max.f32 	%f6, %f4, 0fF149F2CA;
	ld.global.f32 	%f7, [%rd1+4];
	setp.lt.f32 	%p5, %f7, %f5;
	selp.f32 	%f8, %f7, %f5, %p5;
	setp.gt.f32 	%p6, %f7, %f6;
	selp.f32 	%f9, %f7, %f6, %p6;
	ld.global.f32 	%f10, [%rd1+8];
	setp.lt.f32 	%p7, %f10, %f8;
	selp.f32 	%f11, %f10, %f8, %p7;
	setp.gt.f32 	%p8, %f10, %f9;
	selp.f32 	%f12, %f10, %f9, %p8;
	st.shared.f32 	[%r5], %f11;
	st.shared.f32 	[%r7], %f12;
	bar.sync 	0;
	setp.lt.u32 	%p9, %r22, 2;
	@%p9 bra 	$L__BB0_8;
$L__BB0_5:
	shr.u32 	%r9, %r22, 1;
	setp.ge.u32 	%p10, %r3, %r9;
	@%p10 bra 	$L__BB0_7;
	ld.shared.f32 	%f13, [%r5];
	shl.b32 	%r16, %r9, 2;
	add.s32 	%r17, %r5, %r16;
	ld.shared.f32 	%f14, [%r17];
	min.f32 	%f15, %f13, %f14;
	st.shared.f32 	[%r5], %f15;
	ld.shared.f32 	%f16, [%r7];
	add.s32 	%r18, %r17, %r6;
	ld.shared.f32 	%f17, [%r18];
	max.f32 	%f18, %f16, %f17;
	st.shared.f32 	[%r7], %f18;
$L__BB0_7:
	bar.sync 	0;
	setp.gt.u32 	%p11, %r22, 3;
	mov.u32 	%r22, %r9;
	@%p11 bra 	$L__BB0_5;
$L__BB0_8:
	setp.ne.s32 	%p12, %r3, 0;
	@%p12 bra 	$L__BB0_10;
	ld.shared.f32 	%f19, [sdata];
	cvta.to.global.u64 	%rd7, %rd3;
	mul.wide.u32 	%rd8, %r1, 4;
	add.s64 	%rd9, %rd7, %rd8;
	st.global.f32 	[%rd9], %f19;
	add.s32 	%r21, %r13, %r6;
	ld.shared.f32 	%f20, [%r21];
	cvta.to.global.u64 	%rd10, %rd4;
	add.s64 	%rd11, %rd10, %rd8;
	st.global.f32 	[%rd11], %f20;
$L__BB0_10:
	ret;

}
	// .globl	_Z22find_rgb_minmax_kernelPKfPfS1_i
.visible .entry _Z22find_rgb_minmax_kernelPKfPfS1_i(
	.param .u64 .ptr .align 1 _Z22find_rgb_minmax_kernelPKfPfS1_i_param_0,
	.param .u64 .ptr .align 1 _Z22find_rgb_minmax_kernelPKfPfS1_i_param_1,
	.param .u64 .ptr .align 1 _Z22find_rgb_minmax_kernelPKfPfS1_i_param_2,
	.param .u32 _Z22find_rgb_minmax_kernelPKfPfS1_i_param_3
)
{
	.reg .pred 	%p<10>;
	.reg .b32 	%r<23>;
	.reg .b32 	%f<18>;
	.reg .b64 	%rd<12>;

	ld.param.u64 	%rd1, [_Z22find_rgb_minmax_kernelPKfPfS1_i_param_0];
	ld.param.u64 	%rd2, [_Z22find_rgb_minmax_kernelPKfPfS1_i_param_1];
	ld.param.u64 	%rd3, [_Z22find_rgb_minmax_kernelPKfPfS1_i_param_2];
	ld.param.u32 	%r10, [_Z22find_rgb_minmax_kernelPKfPfS1_i_param_3];
	mov.u32 	%r1, %ctaid.x;
	mov.u32 	%r22, %ntid.x;
	mov.u32 	%r3, %tid.x;
	mad.lo.s32 	%r4, %r1, %r22, %r3;
	setp.ge.s32 	%p1, %r4, %r10;
	@%p1 bra 	$L__BB1_7;
	cvta.to.global.u64 	%rd4, %rd1;
	shl.b32 	%r11, %r3, 2;
	mov.u32 	%r12, sdata;
	add.s32 	%r5, %r12, %r11;
	mov.b32 	%r13, 1900671690;
	st.shared.u32 	[%r5], %r13;
	shl.b32 	%r6, %r22, 2;
	add.s32 	%r7, %r5, %r6;
	mov.b32 	%r14, -246811958;
	st.shared.u32 	[%r7], %r14;
	bar.sync 	0;
	shl.b32 	%r15, %r4, 2;
	mul.wide.s32 	%rd5, %r15, 4;
	add.s64 	%rd6, %rd4, %rd5;
	ld.global.f32 	%f1, [%rd6];
	min.f32 	%f2, %f1, 0f7149F2CA;
	max.f32 	%f3, %f1, 0fF149F2CA;
	ld.global.f32 	%f4, [%rd6+4];
	setp.lt.f32 	%p2, %f4, %f2;
	selp.f32 	%f5, %f4, %f2, %p2;
	setp.gt.f32 	%p3, %f4, %f3;
	selp.f32 	%f6, %f4, %f3, %p3;
	ld.global.f32 	%f7, [%rd6+8];
	setp.lt.f32 	%p4, %f7, %f5;
	selp.f32 	%f8, %f7, %f5, %p4;
	setp.gt.f32 	%p5, %f7, %f6;
	selp.f32 	%f9, %f7, %f6, %p5;
	st.shared.f32 	[%r5], %f8;
	st.shared.f32 	[%r7], %f9;
	bar.sync 	0;
	setp.lt.u32 	%p6, %r22, 2;
	@%p6 bra 	$L__BB1_5;
$L__BB1_2:
	shr.u32 	%r9, %r22, 1;
	setp.ge.u32 	%p7, %r3, %r9;
	@%p7 bra 	$L__BB1_4;
	ld.shared.f32 	%f10, [%r5];
	shl.b32 	%r16, %r9, 2;
	add.s32 	%r17, %r5, %r16;
	ld.shared.f32 	%f11, [%r17];
	min.f32 	%f12, %f10, %f11;
	st.shared.f32 	[%r5], %f12;
	ld.shared.f32 	%f13, [%r7];
	add.s32 	%r18, %r17, %r6;
	ld.shared.f32 	%f14, [%r18];
	max.f32 	%f15, %f13, %f14;
	st.shared.f32 	[%r7], %f15;
$L__BB1_4:
	bar.sync 	0;
	setp.gt.u32 	%p8, %r22, 3;
	mov.u32 	%r22, %r9;
	@%p8 bra 	$L__BB1_2;
$L__BB1_5:
	setp.ne.s32 	%p9, %r3, 0;
	@%p9 bra 	$L__BB1_7;
	ld.shared.f32 	%f16, [sdata];
	cvta.to.global.u64 	%rd7, %rd2;
	mul.wide.u32 	%rd8, %r1, 4;
	add.s64 	%rd9, %rd7, %rd8;
	st.global.f32 	[%rd9], %f16;
	add.s32 	%r21, %r12, %r6;
	ld.shared.f32 	%f17, [%r21];
	cvta.to.global.u64 	%rd10, %rd3;
	add.s64 	%rd11, %rd10, %rd8;
	st.global.f32 	[%rd11], %f17;
$L__BB1_7:
	ret;

}
	// .globl	_Z22normalize_range_kernelPfiffff
.visible .entry _Z22normalize_range_kernelPfiffff(
	.param .u64 .ptr .align 1 _Z22normalize_range_kernelPfiffff_param_0,
	.param .u32 _Z22normalize_range_kernelPfiffff_param_1,
	.param .f32 _Z22normalize_range_kernelPfiffff_param_2,
	.param .f32 _Z22normalize_range_kernelPfiffff_param_3,
	.param .f32 _Z22normalize_range_kernelPfiffff_param_4,
	.param .f32 _Z22normalize_range_kernelPfiffff_param_5
)
{
	.reg .pred 	%p<9>;
	.reg .b32 	%r<8>;
	.reg .b32 	%f<26>;
	.reg .b64 	%rd<5>;

	ld.param.u64 	%rd1, [_Z22normalize_range_kernelPfiffff_param_0];
	ld.param.u32 	%r2, [_Z22normalize_range_kernelPfiffff_param_1];
	ld.param.f32 	%f1, [_Z22normalize_range_kernelPfiffff_param_2];
	ld.param.f32 	%f2, [_Z22normalize_range_kernelPfiffff_param_3];
	ld.param.f32 	%f3, [_Z22normalize_range_kernelPfiffff_param_4];
	ld.param.f32 	%f4, [_Z22normalize_range_kernelPfiffff_param_5];
	mov.u32 	%r3, %ctaid.x;
	mov.u32 	%r4, %ntid.x;
	mov.u32 	%r5, %tid.x;
	mad.lo.s32 	%r1, %r3, %r4, %r5;
	setp.ge.s32 	%p1, %r1, %r2;
	@%p1 bra 	$L__BB2_2;
	cvta.to.global.u64 	%rd2, %rd1;
	sub.f32 	%f5, %f2, %f1;
	setp.lt.f32 	%p2, %f5, 0f358637BD;
	selp.f32 	%f6, 0f3F800000, %f5, %p2;
	sub.f32 	%f7, %f4, %f3;
	shl.b32 	%r6, %r1, 2;
	mul.wide.s32 	%rd3, %r6, 4;
	add.s64 	%rd4, %rd2, %rd3;
	ld.global.f32 	%f8, [%rd4];
	sub.f32 	%f9, %f8, %f1;
	div.rn.f32 	%f10, %f9, %f6;
	fma.rn.f32 	%f11, %f7, %f10, %f3;
	setp.lt.f32 	%p3, %f11, %f3;
	selp.f32 	%f12, %f3, %f11, %p3;
	setp.gt.f32 	%p4, %f12, %f4;
	selp.f32 	%f13, %f4, %f12, %p4;
	st.global.f32 	[%rd4], %f13;
	ld.global.f32 	%f14, [%rd4+4];
	sub.f32 	%f15, %f14, %f1;
	div.rn.f32 	%f16, %f15, %f6;
	fma.rn.f32 	%f17, %f7, %f16, %f3;
	setp.lt.f32 	%p5, %f17, %f3;
	selp.f32 	%f18, %f3, %f17, %p5;
	setp.gt.f32 	%p6, %f18, %f4;
	selp.f32 	%f19, %f4, %f18, %p6;
	st.global.f32 	[%rd4+4], %f19;
	ld.global.f32 	%f20, [%rd4+8];
	sub.f32 	%f21, %f20, %f1;
	div.rn.f32 	%f22, %f21, %f6;
	fma.rn.f32 	%f23, %f7, %f22, %f3;
	setp.lt.f32 	%p7, %f23, %f3;
	selp.f32 	%f24, %f3, %f23, %p7;
	setp.gt.f32 	%p8, %f24, %f4;
	selp.f32 	%f25, %f4, %f24, %p8;
	st.global.f32 	[%rd4+8], %f25;
	mov.b32 	%r7, 1065353216;
	st.global.u32 	[%rd4+12], %r7;
$L__BB2_2:
	ret;

}


// ===== COMPILED SASS (sm_100) =====

	.target	sm_100

	.elftype	@"ET_EXEC"


//--------------------- .note.nv.tkinfo           --------------------------
	.section	.note.nv.tkinfo,"",@"SHT_NOTE"
	.sectionflags	@"SHF_NOTE_NV_TKINFO"
	.tkinfo
        /*0018*/ 	.word	0x00000002
        /*0030*/ 	.string	""
        /*0030*/ 	.string	"ptxas"
        /*0030*/ 	.string	"Cuda compilation tools, release 13.0, V13.0.88"
        /*0030*/ 	.string	"Build cuda_13.0.r13.0/compiler.36424714_0"
        /*0030*/ 	.string	"-arch sm_100 -m 64 "



//--------------------- .note.nv.cuinfo           --------------------------
	.section	.note.nv.cuinfo,"",@"SHT_NOTE"
	.sectionflags	@"SHF_NOTE_NV_CUINFO"
        /*0018*/ 	.short	0x0002
        /*001a*/ 	.short	0x0064
        /*001c*/ 	.short	0x0082
	.zero		2


//--------------------- .nv.info                  --------------------------
	.section	.nv.info,"",@"SHT_CUDA_INFO"
	.align	4


	//----- nvinfo : EIATTR_REGCOUNT
	.align		4
        /*0000*/ 	.byte	0x04, 0x2f
        /*0002*/ 	.short	(.L_1 - .L_0)
	.align		4
.L_0:
        /*0004*/ 	.word	index@(_Z18find_minmax_kernelPKfPfS1_i)
        /*0008*/ 	.word	0x00000010


	//----- nvinfo : EIATTR_FRAME_SIZE
	.align		4
.L_1:
        /*000c*/ 	.byte	0x04, 0x11
        /*000e*/ 	.short	(.L_3 - .L_2)
	.align		4
.L_2:
        /*0010*/ 	.word	index@(_Z18find_minmax_kernelPKfPfS1_i)
        /*0014*/ 	.word	0x00000000


	//----- nvinfo : EIATTR_REGCOUNT
	.align		4
.L_3:
        /*0018*/ 	.byte	0x04, 0x2f
        /*001a*/ 	.short	(.L_5 - .L_4)
	.align		4
.L_4:
        /*001c*/ 	.word	index@(_Z22find_rgb_minmax_kernelPKfPfS1_i)
        /*0020*/ 	.word	0x00000012


	//----- nvinfo : EIATTR_FRAME_SIZE
	.align		4
.L_5:
        /*0024*/ 	.byte	0x04, 0x11
        /*0026*/ 	.short	(.L_7 - .L_6)
	.align		4
.L_6:
        /*0028*/ 	.word	index@(_Z22find_rgb_minmax_kernelPKfPfS1_i)
        /*002c*/ 	.word	0x00000000


	//----- nvinfo : EIATTR_REGCOUNT
	.align		4
.L_7:
        /*0030*/ 	.byte	0x04, 0x2f
        /*0032*/ 	.short	(.L_9 - .L_8)
	.align		4
.L_8:
        /*0034*/ 	.word	index@(_Z22normalize_range_kernelPfiffff)
        /*0038*/ 	.word	0x00000013


	//----- nvinfo : EIATTR_FRAME_SIZE
	.align		4
.L_9:
        /*003c*/ 	.byte	0x04, 0x11
        /*003e*/ 	.short	(.L_11 - .L_10)
	.align		4
.L_10:
        /*0040*/ 	.word	index@($__internal_0_$__cuda_sm3x_div_rn_noftz_f32_slowpath)
        /*0044*/ 	.word	0x00000000


	//----- nvinfo : EIATTR_FRAME_SIZE
	.align		4
.L_11:
        /*0048*/ 	.byte	0x04, 0x11
        /*004a*/ 	.short	(.L_13 - .L_12)
	.align		4
.L_12:
        /*004c*/ 	.word	index@(_Z22normalize_range_kernelPfiffff)
        /*0050*/ 	.word	0x00000000


	//----- nvinfo : EIATTR_MIN_STACK_SIZE
	.align		4
.L_13:
        /*0054*/ 	.byte	0x04, 0x12
        /*0056*/ 	.short	(.L_15 - .L_14)
	.align		4
.L_14:
        /*0058*/ 	.word	index@(_Z22normalize_range_kernelPfiffff)
        /*005c*/ 	.word	0x00000000


	//----- nvinfo : EIATTR_MIN_STACK_SIZE
	.align		4
.L_15:
        /*0060*/ 	.byte	0x04, 0x12
        /*0062*/ 	.short	(.L_17 - .L_16)
	.align		4
.L_16:
        /*0064*/ 	.word	index@(_Z22find_rgb_minmax_kernelPKfPfS1_i)
        /*0068*/ 	.word	0x00000000


	//----- nvinfo : EIATTR_MIN_STACK_SIZE
	.align		4
.L_17:
        /*006c*/ 	.byte	0x04, 0x12
        /*006e*/ 	.short	(.L_19 - .L_18)
	.align		4
.L_18:
        /*0070*/ 	.word	index@(_Z18find_minmax_kernelPKfPfS1_i)
        /*0074*/ 	.word	0x00000000
.L_19:


//--------------------- .nv.compat                --------------------------
	.section	.nv.compat,"",@"SHT_CUDA_COMPAT_INFO"
	.align	4
        /*0000*/ 	.byte	0x02, 0x09, 0x00, 0x00, 0x02, 0x02, 0x01, 0x00, 0x02, 0x05, 0x05, 0x00, 0x03, 0x07, 0x01, 0x01
        /*0010*/ 	.byte	0x02, 0x03, 0x00, 0x00, 0x02, 0x06, 0x01, 0x00, 0x04, 0x0b, 0x08, 0x00, 0x01, 0x00, 0x00, 0x00
        /*0020*/ 	.byte	0x00, 0x00, 0x00, 0x00


//--------------------- .nv.info._Z22normalize_range_kernelPfiffff --------------------------
	.section	.nv.info._Z22normalize_range_kernelPfiffff,"",@"SHT_CUDA_INFO"
	.sectionflags	@""
	.align	4


	//----- nvinfo : EIATTR_CUDA_API_VERSION
	.align		4
        /*0000*/ 	.byte	0x04, 0x37
        /*0002*/ 	.short	(.L_21 - .L_20)
.L_20:
        /*0004*/ 	.word	0x00000082


	//----- nvinfo : EIATTR_KPARAM_INFO
	.align		4
.L_21:
        /*0008*/ 	.byte	0x04, 0x17
        /*000a*/ 	.short	(.L_23 - .L_22)
.L_22:
        /*000c*/ 	.word	0x00000000
        /*0010*/ 	.short	0x0005
        /*0012*/ 	.short	0x0018
        /*0014*/ 	.byte	0x00, 0xf0, 0x11, 0x00


	//----- nvinfo : EIATTR_KPARAM_INFO
	.align		4
.L_23:
        /*0018*/ 	.byte	0x04, 0x17
        /*001a*/ 	.short	(.L_25 - .L_24)
.L_24:
        /*001c*/ 	.word	0x00000000
        /*0020*/ 	.short	0x0004
        /*0022*/ 	.short	0x0014
        /*0024*/ 	.byte	0x00, 0xf0, 0x11, 0x00


	//----- nvinfo : EIATTR_KPARAM_INFO
	.align		4
.L_25:
        /*0028*/ 	.byte	0x04, 0x17
        /*002a*/ 	.short	(.L_27 - .L_26)
.L_26:
        /*002c*/ 	.word	0x00000000
        /*0030*/ 	.short	0x0003
        /*0032*/ 	.short	0x0010
        /*0034*/ 	.byte	0x00, 0xf0, 0x11, 0x00


	//----- nvinfo : EIATTR_KPARAM_INFO
	.align		4
.L_27:
        /*0038*/ 	.byte	0x04, 0x17
        /*003a*/ 	.short	(.L_29 - .L_28)
.L_28:
        /*003c*/ 	.word	0x00000000
        /*0040*/ 	.short	0x0002
        /*0042*/ 	.short	0x000c
        /*0044*/ 	.byte	0x00, 0xf0, 0x11, 0x00


	//----- nvinfo : EIATTR_KPARAM_INFO
	.align		4
.L_29:
        /*0048*/ 	.byte	0x04, 0x17
        /*004a*/ 	.short	(.L_31 - .L_30)
.L_30:
        /*004c*/ 	.word	0x00000000
        /*0050*/ 	.short	0x0001
        /*0052*/ 	.short	0x0008
        /*0054*/ 	.byte	0x00, 0xf0, 0x11, 0x00


	//----- nvinfo : EIATTR_KPARAM_INFO
	.align		4
.L_31:
        /*0058*/ 	.byte	0x04, 0x17
        /*005a*/ 	.short	(.L_33 - .L_32)
.L_32:
        /*005c*/ 	.word	0x00000000
        /*0060*/ 	.short	0x0000
        /*0062*/ 	.short	0x0000
        /*0064*/ 	.byte	0x00, 0xf5, 0x21, 0x00


	//----- nvinfo : EIATTR_SPARSE_MMA_MASK
	.align		4
.L_33:
        /*0068*/ 	.byte	0x03, 0x50
        /*006a*/ 	.short	0x0000


	//----- nvinfo : EIATTR_MAXREG_COUNT
	.align		4
        /*006c*/ 	.byte	0x03, 0x1b
        /*006e*/ 	.short	0x00ff


	//----- nvinfo : EIATTR_MERCURY_ISA_VERSION
	.align		4
        /*0070*/ 	.byte	0x03, 0x5f
        /*0072*/ 	.short	0x0101


	//----- nvinfo : EIATTR_VRC_CTA_INIT_COUNT
	.align		4
        /*0074*/ 	.byte	0x02, 0x4a
	.zero		1
	.zero		1


	//----- nvinfo : EIATTR_EXIT_INSTR_OFFSETS
	.align		4
        /*0078*/ 	.byte	0x04, 0x1c
        /*007a*/ 	.short	(.L_35 - .L_34)


	//   ....[0]....
.L_34:
        /*007c*/ 	.word	0x00000070


	//   ....[1]....
        /*0080*/ 	.word	0x000005e0


	//----- nvinfo : EIATTR_CRS_STACK_SIZE
	.align		4
.L_35:
        /*0084*/ 	.byte	0x04, 0x1e
        /*0086*/ 	.short	(.L_37 - .L_36)
.L_36:
        /*0088*/ 	.word	0x00000000


	//----- nvinfo : EIATTR_CBANK_PARAM_SIZE
	.align		4
.L_37:
        /*008c*/ 	.byte	0x03, 0x19
        /*008e*/ 	.short	0x001c


	//----- nvinfo : EIATTR_PARAM_CBANK
	.align		4
        /*0090*/ 	.byte	0x04, 0x0a
        /*0092*/ 	.short	(.L_39 - .L_38)
	.align		4
.L_38:
        /*0094*/ 	.word	index@(.nv.constant0._Z22normalize_range_kernelPfiffff)
        /*0098*/ 	.short	0x0380
        /*009a*/ 	.short	0x001c


	//----- nvinfo : EIATTR_SW_WAR
	.align		4
.L_39:
        /*009c*/ 	.byte	0x04, 0x36
        /*009e*/ 	.short	(.L_41 - .L_40)
.L_40:
        /*00a0*/ 	.word	0x00000008
.L_41:


//--------------------- .nv.info._Z22find_rgb_minmax_kernelPKfPfS1_i --------------------------
	.section	.nv.info._Z22find_rgb_minmax_kernelPKfPfS1_i,"",@"SHT_CUDA_INFO"
	.sectionflags	@""
	.align	4


	//----- nvinfo : EIATTR_CUDA_API_VERSION
	.align		4
        /*0000*/ 	.byte	0x04, 0x37
        /*0002*/ 	.short	(.L_43 - .L_42)
.L_42:
        /*0004*/ 	.word	0x00000082


	//----- nvinfo : EIATTR_KPARAM_INFO
	.align		4
.L_43:
        /*0008*/ 	.byte	0x04, 0x17
        /*000a*/ 	.short	(.L_45 - .L_44)
.L_44:
        /*000c*/ 	.word	0x00000000
        /*0010*/ 	.short	0x0003
        /*0012*/ 	.short	0x0018
        /*0014*/ 	.byte	0x00, 0xf0, 0x11, 0x00


	//----- nvinfo : EIATTR_KPARAM_INFO
	.align		4
.L_45:
        /*0018*/ 	.byte	0x04, 0x17
        /*001a*/ 	.short	(.L_47 - .L_46)
.L_46:
        /*001c*/ 	.word	0x00000000
        /*0020*/ 	.short	0x0002
        /*0022*/ 	.short	0x0010
        /*0024*/ 	.byte	0x00, 0xf5, 0x21, 0x00


	//----- nvinfo : EIATTR_KPARAM_INFO
	.align		4
.L_47:
        /*0028*/ 	.byte	0x04, 0x17
        /*002a*/ 	.short	(.L_49 - .L_48)
.L_48:
        /*002c*/ 	.word	0x00000000
        /*0030*/ 	.short	0x0001
        /*0032*/ 	.short	0x0008
        /*0034*/ 	.byte	0x00, 0xf5, 0x21, 0x00


	//----- nvinfo : EIATTR_KPARAM_INFO
	.align		4
.L_49:
        /*0038*/ 	.byte	0x04, 0x17
        /*003a*/ 	.short	(.L_51 - .L_50)
.L_50:
        /*003c*/ 	.word	0x00000000
        /*0040*/ 	.short	0x0000
        /*0042*/ 	.short	0x0000
        /*0044*/ 	.byte	0x00, 0xf5, 0x21, 0x00


	//----- nvinfo : EIATTR_SPARSE_MMA_MASK
	.align		4
.L_51:
        /*0048*/ 	.byte	0x03, 0x50
        /*004a*/ 	.short	0x0000


	//----- nvinfo : EIATTR_MAXREG_COUNT
	.align		4
        /*004c*/ 	.byte	0x03, 0x1b
        /*004e*/ 	.short	0x00ff


	//----- nvinfo : EIATTR_NUM_BARRIERS
	.align		4
        /*0050*/ 	.byte	0x02, 0x4c
        /*0052*/ 	.byte	0x01
	.zero		1


	//----- nvinfo : EIATTR_MERCURY_ISA_VERSION
	.align		4
        /*0054*/ 	.byte	0x03, 0x5f
        /*0056*/ 	.short	0x0101


	//----- nvinfo : EIATTR_VRC_CTA_INIT_COUNT
	.align		4
        /*0058*/ 	.byte	0x02, 0x4a
	.zero		1
	.zero		1


	//----- nvinfo : EIATTR_EXIT_INSTR_OFFSETS
	.align		4
        /*005c*/ 	.byte	0x04, 0x1c
        /*005e*/ 	.short	(.L_53 - .L_52)


	//   ....[0]....
.L_52:
        /*0060*/ 	.word	0x00000080


	//   ....[1]....
        /*0064*/ 	.word	0x000003f0


	//   ....[2]....
        /*0068*/ 	.word	0x000004c0


	//----- nvinfo : EIATTR_CRS_STACK_SIZE
	.align		4
.L_53:
        /*006c*/ 	.byte	0x04, 0x1e
        /*006e*/ 	.short	(.L_55 - .L_54)
.L_54:
        /*0070*/ 	.word	0x00000000


	//----- nvinfo : EIATTR_CBANK_PARAM_SIZE
	.align		4
.L_55:
        /*0074*/ 	.byte	0x03, 0x19
        /*0076*/ 	.short	0x001c


	//----- nvinfo : EIATTR_PARAM_CBANK
	.align		4
        /*0078*/ 	.byte	0x04, 0x0a
        /*007a*/ 	.short	(.L_57 - .L_56)
	.align		4
.L_56:
        /*007c*/ 	.word	index@(.nv.constant0._Z22find_rgb_minmax_kernelPKfPfS1_i)
        /*0080*/ 	.short	0x0380
        /*0082*/ 	.short	0x001c


	//----- nvinfo : EIATTR_SW_WAR
	.align		4
.L_57:
        /*0084*/ 	.byte	0x04, 0x36
        /*0086*/ 	.short	(.L_59 - .L_58)
.L_58:
        /*0088*/ 	.word	0x00000008
.L_59:


//--------------------- .nv.info._Z18find_minmax_kernelPKfPfS1_i --------------------------
	.section	.nv.info._Z18find_minmax_kernelPKfPfS1_i,"",@"SHT_CUDA_INFO"
	.sectionflags	@""
	.align	4


	//----- nvinfo : EIATTR_CUDA_API_VERSION
	.align		4
        /*0000*/ 	.byte	0x04, 0x37
        /*0002*/ 	.short	(.L_61 - .L_60)
.L_60:
        /*0004*/ 	.word	0x00000082


	//----- nvinfo : EIATTR_KPARAM_INFO
	.align		4
.L_61:
        /*0008*/ 	.byte	0x04, 0x17
        /*000a*/ 	.short	(.L_63 - .L_62)
.L_62:
        /*000c*/ 	.word	0x00000000
        /*0010*/ 	.short	0x0003
        /*0012*/ 	.short	0x0018
        /*0014*/ 	.byte	0x00, 0xf0, 0x11, 0x00


	//----- nvinfo : EIATTR_KPARAM_INFO
	.align		4
.L_63:
        /*0018*/ 	.byte	0x04, 0x17
        /*001a*/ 	.short	(.L_65 - .L_64)
.L_64:
        /*001c*/ 	.word	0x00000000
        /*0020*/ 	.short	0x0002
        /*0022*/ 	.short	0x0010
        /*0024*/ 	.byte	0x00, 0xf5, 0x21, 0x00


	//----- nvinfo : EIATTR_KPARAM_INFO
	.align		4
.L_65:
        /*0028*/ 	.byte	0x04, 0x17
        /*002a*/ 	.short	(.L_67 - .L_66)
.L_66:
        /*002c*/ 	.word	0x00000000
        /*0030*/ 	.short	0x0001
        /*0032*/ 	.short	0x0008
        /*0034*/ 	.byte	0x00, 0xf5, 0x21, 0x00


	//----- nvinfo : EIATTR_KPARAM_INFO
	.align		4
.L_67:
        /*0038*/ 	.byte	0x04, 0x17
        /*003a*/ 	.short	(.L_69 - .L_68)
.L_68:
        /*003c*/ 	.word	0x00000000
        /*0040*/ 	.short	0x0000
        /*0042*/ 	.short	0x0000
        /*0044*/ 	.byte	0x00, 0xf5, 0x21, 0x00


	//----- nvinfo : EIATTR_SPARSE_MMA_MASK
	.align		4
.L_69:
        /*0048*/ 	.byte	0x03, 0x50
        /*004a*/ 	.short	0x0000


	//----- nvinfo : EIATTR_MAXREG_COUNT
	.align		4
        /*004c*/ 	.byte	0x03, 0x1b
        /*004e*/ 	.short	0x00ff


	//----- nvinfo : EIATTR_NUM_BARRIERS
	.align		4
        /*0050*/ 	.byte	0x02, 0x4c
        /*0052*/ 	.byte	0x01
	.zero		1


	//----- nvinfo : EIATTR_MERCURY_ISA_VERSION
	.align		4
        /*0054*/ 	.byte	0x03, 0x5f
        /*0056*/ 	.short	0x0101


	//----- nvinfo : EIATTR_VRC_CTA_INIT_COUNT
	.align		4
        /*0058*/ 	.byte	0x02, 0x4a
	.zero		1
	.zero		1


	//----- nvinfo : EIATTR_EXIT_INSTR_OFFSETS
	.align		4
        /*005c*/ 	.byte	0x04, 0x1c
        /*005e*/ 	.short	(.L_71 - .L_70)


	//   ....[0]....
.L_70:
        /*0060*/ 	.word	0x00000080


	//   ....[1]....
        /*0064*/ 	.word	0x00000160


	//   ....[2]....
        /*0068*/ 	.word	0x000004a0


	//   ....[3]....
        /*006c*/ 	.word	0x00000570


	//----- nvinfo : EIATTR_CRS_STACK_SIZE
	.align		4
.L_71:
        /*0070*/ 	.byte	0x04, 0x1e
        /*0072*/ 	.short	(.L_73 - .L_72)
.L_72:
        /*0074*/ 	.word	0x00000000


	//----- nvinfo : EIATTR_CBANK_PARAM_SIZE
	.align		4
.L_73:
        /*0078*/ 	.byte	0x03, 0x19
        /*007a*/ 	.short	0x001c


	//----- nvinfo : EIATTR_PARAM_CBANK
	.align		4
        /*007c*/ 	.byte	0x04, 0x0a
        /*007e*/ 	.short	(.L_75 - .L_74)
	.align		4
.L_74:
        /*0080*/ 	.word	index@(.nv.constant0._Z18find_minmax_kernelPKfPfS1_i)
        /*0084*/ 	.short	0x0380
        /*0086*/ 	.short	0x001c


	//----- nvinfo : EIATTR_SW_WAR
	.align		4
.L_75:
        /*0088*/ 	.byte	0x04, 0x36
        /*008a*/ 	.short	(.L_77 - .L_76)
.L_76:
        /*008c*/ 	.word	0x00000008
.L_77:


//--------------------- .nv.callgraph             --------------------------
	.section	.nv.callgraph,"",@"SHT_CUDA_CALLGRAPH"
	.align	4
	.sectionentsize	8
	.align		4
        /*0000*/ 	.word	0x00000000
	.align		4
        /*0004*/ 	.word	0xffffffff
	.align		4
        /*0008*/ 	.word	0x00000000
	.align		4
        /*000c*/ 	.word	0xfffffffe
	.align		4
        /*0010*/ 	.word	0x00000000
	.align		4
        /*0014*/ 	.word	0xfffffffd
	.align		4
        /*0018*/ 	.word	0x00000000
	.align		4
        /*001c*/ 	.word	0xfffffffc


//--------------------- .text._Z22normalize_range_kernelPfiffff --------------------------
	.section	.text._Z22normalize_range_kernelPfiffff,"ax",@progbits
	.align	128
        .global         _Z22normalize_range_kernelPfiffff
        .type           _Z22normalize_range_kernelPfiffff,@function
        .size           _Z22normalize_range_kernelPfiffff,(.L_x_30 - _Z22normalize_range_kernelPfiffff)
        .other          _Z22normalize_range_kernelPfiffff,@"STO_CUDA_ENTRY STV_DEFAULT"
_Z22normalize_range_kernelPfiffff:
.text._Z22normalize_range_kernelPfiffff:
[----:B------:R-:W-:Y:S01]  /*0000*/  LDC R1, c[0x0][0x37c] ;  /* 0x0000df00ff017b82 */ /* 0x000fe20000000800 */
[----:B------:R-:W0:Y:S07]  /*0010*/  S2R R3, SR_TID.X ;  /* 0x0000000000037919 */ /* 0x000e2e0000002100 */
[----:B------:R-:W0:Y:S01]  /*0020*/  S2UR UR4, SR_CTAID.X ;  /* 0x00000000000479c3 */ /* 0x000e220000002500 */
[----:B------:R-:W1:Y:S07]  /*0030*/  LDCU UR5, c[0x0][0x388] ;  /* 0x00007100ff0577ac */ /* 0x000e6e0008000800 */
[----:B------:R-:W0:Y:S02]  /*0040*/  LDC R0, c[0x0][0x360] ;  /* 0x0000d800ff007b82 */ /* 0x000e240000000800 */
[----:B0-----:R-:W-:-:S05]  /*0050*/  IMAD R0, R0, UR4, R3 ;  /* 0x0000000400007c24 */ /* 0x001fca000f8e0203 */
[----:B-1----:R-:W-:-:S13]  /*0060*/  ISETP.GE.AND P0, PT, R0, UR5, PT ;  /* 0x0000000500007c0c */ /* 0x002fda000bf06270 */
[----:B------:R-:W-:Y:S05]  /*0070*/  @P0 EXIT ;  /* 0x000000000000094d */ /* 0x000fea0003800000 */
[----:B------:R-:W0:Y:S01]  /*0080*/  LDC.64 R4, c[0x0][0x380] ;  /* 0x0000e000ff047b82 */ /* 0x000e220000000a00 */
[----:B------:R-:W1:Y:S01]  /*0090*/  LDCU.64 UR4, c[0x0][0x358] ;  /* 0x00006b00ff0477ac */ /* 0x000e620008000a00 */
[----:B------:R-:W-:Y:S01]  /*00a0*/  IMAD.SHL.U32 R3, R0, 0x4, RZ ;  /* 0x0000000400037824 */ /* 0x000fe200078e00ff */
[----:B------:R-:W2:Y:S05]  /*00b0*/  LDCU.64 UR6, c[0x0][0x390] ;  /* 0x00007200ff0677ac */ /* 0x000eaa0008000a00 */
[----:B------:R-:W2:Y:S08]  /*00c0*/  LDC R9, c[0x0][0x38c] ;  /* 0x0000e300ff097b82 */ /* 0x000eb00000000800 */
[----:B------:R-:W3:Y:S01]  /*00d0*/  LDC R10, c[0x0][0x398] ;  /* 0x0000e600ff0a7b82 */ /* 0x000ee20000000800 */
[----:B0-----:R-:W-:-:S05]  /*00e0*/  IMAD.WIDE R4, R3, 0x4, R4 ;  /* 0x0000000403047825 */ /* 0x001fca00078e0204 */
[----:B-1----:R-:W4:Y:S01]  /*00f0*/  LDG.E R0, desc[UR4][R4.64] ;  /* 0x0000000404007981 */ /* 0x002f22000c1e1900 */
[----:B------:R-:W-:Y:S01]  /*0100*/  BSSY.RECONVERGENT B0, `(.L_x_0) ;  /* 0x0000011000007945 */ /* 0x000fe20003800200 */
[----:B--2---:R-:W-:-:S05]  /*0110*/  FADD R3, -R9, UR6 ;  /* 0x0000000609037e21 */ /* 0x004fca0008000100 */
[----:B------:R-:W-:-:S04]  /*0120*/  FSETP.GEU.AND P0, PT, R3, 9.9999999747524270788e-07, PT ;  /* 0x358637bd0300780b */ /* 0x000fc80003f0e000 */
[----:B------:R-:W-:-:S04]  /*0130*/  FSEL R3, R3, 1, P0 ;  /* 0x3f80000003037808 */ /* 0x000fc80000000000 */
[----:B------:R-:W0:Y:S02]  /*0140*/  MUFU.RCP R2, R3 ;  /* 0x0000000300027308 */ /* 0x000e240000001000 */
[----:B0-----:R-:W-:-:S04]  /*0150*/  FFMA R7, -R3, R2, 1 ;  /* 0x3f80000003077423 */ /* 0x001fc80000000102 */
[----:B------:R-:W-:Y:S01]  /*0160*/  FFMA R7, R2, R7, R2 ;  /* 0x0000000702077223 */ /* 0x000fe20000000002 */
[----:B---3--:R-:W-:Y:S01]  /*0170*/  FADD R2, R10, -UR7 ;  /* 0x800000070a027e21 */ /* 0x008fe20008000000 */
[----:B----4-:R-:W-:-:S04]  /*0180*/  FADD R0, R0, -R9 ;  /* 0x8000000900007221 */ /* 0x010fc80000000000 */
[----:B------:R-:W0:Y:S01]  /*0190*/  FCHK P0, R0, R3 ;  /* 0x0000000300007302 */ /* 0x000e220000000000 */
[----:B------:R-:W-:-:S04]  /*01a0*/  FFMA R6, R0, R7, RZ ;  /* 0x0000000700067223 */ /* 0x000fc800000000ff */
[----:B------:R-:W-:-:S04]  /*01b0*/  FFMA R8, -R3, R6, R0 ;  /* 0x0000000603087223 */ /* 0x000fc80000000100 */
[----:B------:R-:W-:Y:S01]  /*01c0*/  FFMA R7, R7, R8, R6 ;  /* 0x0000000807077223 */ /* 0x000fe20000000006 */
[----:B0-----:R-:W-:Y:S06]  /*01d0*/  @!P0 BRA `(.L_x_1) ;  /* 0x00000000000c8947 */ /* 0x001fec0003800000 */
[----:B------:R-:W-:-:S07]  /*01e0*/  MOV R6, 0x200 ;  /* 0x0000020000067802 */ /* 0x000fce0000000f00 */
[----:B------:R-:W-:Y:S05]  /*01f0*/  CALL.REL.NOINC `($__internal_0_$__cuda_sm3x_div_rn_noftz_f32_slowpath) ;  /* 0x0000000000fc7944 */ /* 0x000fea0003c00000 */
[----:B------:R-:W-:-:S07]  /*0200*/  IMAD.MOV.U32 R7, RZ, RZ, R0 ;  /* 0x000000ffff077224 */ /* 0x000fce00078e0000 */
.L_x_1:
[----:B------:R-:W-:Y:S05]  /*0210*/  BSYNC.RECONVERGENT B0 ;  /* 0x0000000000007941 */ /* 0x000fea0003800200 */
.L_x_0:
[----:B------:R-:W2:Y:S01]  /*0220*/  LDG.E R0, desc[UR4][R4.64+0x4] ;  /* 0x0000040404007981 */ /* 0x000ea2000c1e1900 */
[----:B------:R-:W0:Y:S01]  /*0230*/  LDCU UR6, c[0x0][0x394] ;  /* 0x00007280ff0677ac */ /* 0x000e220008000800 */
[----:B------:R-:W1:Y:S01]  /*0240*/  MUFU.RCP R8, R3 ;  /* 0x0000000300087308 */ /* 0x000e620000001000 */
[----:B------:R-:W-:Y:S01]  /*0250*/  BSSY.RECONVERGENT B0, `(.L_x_2) ;  /* 0x0000015000007945 */ /* 0x000fe20003800200 */
[----:B------:R-:W3:Y:S01]  /*0260*/  LDCU UR7, c[0x0][0x398] ;  /* 0x00007300ff0777ac */ /* 0x000ee20008000800 */
[----:B------:R-:W2:Y:S01]  /*0270*/  LDCU UR8, c[0x0][0x38c] ;  /* 0x00007180ff0877ac */ /* 0x000ea20008000800 */
[----:B0-----:R-:W-:Y:S01]  /*0280*/  FFMA R7, R2, R7, UR6 ;  /* 0x0000000602077e23 */ /* 0x001fe20008000007 */
[----:B-1----:R-:W-:-:S04]  /*0290*/  FFMA R9, -R3, R8, 1 ;  /* 0x3f80000003097423 */ /* 0x002fc80000000108 */
[----:B------:R-:W-:-:S04]  /*02a0*/  FSETP.GEU.AND P0, PT, R7, UR6, PT ;  /* 0x0000000607007c0b */ /* 0x000fc8000bf0e000 */
[----:B------:R-:W-:-:S04]  /*02b0*/  FSEL R7, R7, UR6, P0 ;  /* 0x0000000607077c08 */ /* 0x000fc80008000000 */
[----:B---3--:R-:W-:-:S04]  /*02c0*/  FSETP.GT.AND P0, PT, R7, UR7, PT ;  /* 0x0000000707007c0b */ /* 0x008fc8000bf04000 */
[----:B------:R-:W-:-:S05]  /*02d0*/  FSEL R7, R7, UR7, !P0 ;  /* 0x0000000707077c08 */ /* 0x000fca000c000000 */
[----:B------:R0:W-:Y:S01]  /*02e0*/  STG.E desc[UR4][R4.64], R7 ;  /* 0x0000000704007986 */ /* 0x0001e2000c101904 */
[----:B--2---:R-:W-:Y:S01]  /*02f0*/  FADD R6, R0, -UR8 ;  /* 0x8000000800067e21 */ /* 0x004fe20008000000 */
[----:B------:R-:W-:-:S03]  /*0300*/  FFMA R0, R8, R9, R8 ;  /* 0x0000000908007223 */ /* 0x000fc60000000008 */
[----:B------:R-:W1:Y:S01]  /*0310*/  FCHK P0, R6, R3 ;  /* 0x0000000306007302 */ /* 0x000e620000000000 */
[----:B------:R-:W-:-:S04]  /*0320*/  FFMA R9, R0, R6, RZ ;  /* 0x0000000600097223 */ /* 0x000fc800000000ff */
[----:B------:R-:W-:-:S04]  /*0330*/  FFMA R8, -R3, R9, R6 ;  /* 0x0000000903087223 */ /* 0x000fc80000000106 */
[----:B------:R-:W-:Y:S01]  /*0340*/  FFMA R9, R0, R8, R9 ;  /* 0x0000000800097223 */ /* 0x000fe20000000009 */
[----:B01----:R-:W-:Y:S06]  /*0350*/  @!P0 BRA `(.L_x_3) ;  /* 0x0000000000108947 */ /* 0x003fec0003800000 */
[----:B------:R-:W-:Y:S01]  /*0360*/  IMAD.MOV.U32 R0, RZ, RZ, R6 ;  /* 0x000000ffff007224 */ /* 0x000fe200078e0006 */
[----:B------:R-:W-:-:S07]  /*0370*/  MOV R6, 0x390 ;  /* 0x0000039000067802 */ /* 0x000fce0000000f00 */
[----:B------:R-:W-:Y:S05]  /*0380*/  CALL.REL.NOINC `($__internal_0_$__cuda_sm3x_div_rn_noftz_f32_slowpath) ;  /* 0x0000000000987944 */ /* 0x000fea0003c00000 */
[----:B------:R-:W-:-:S07]  /*0390*/  IMAD.MOV.U32 R9, RZ, RZ, R0 ;  /* 0x000000ffff097224 */ /* 0x000fce00078e0000 */
.L_x_3:
[----:B------:R-:W-:Y:S05]  /*03a0*/  BSYNC.RECONVERGENT B0 ;  /* 0x0000000000007941 */ /* 0x000fea0003800200 */
.L_x_2:
        /* <DEDUP_REMOVED lines=24> */
.L_x_5:
[----:B------:R-:W-:Y:S05]  /*0530*/  BSYNC.RECONVERGENT B0 ;  /* 0x0000000000007941 */ /* 0x000fea0003800200 */
.L_x_4:
[----:B------:R-:W0:Y:S01]  /*0540*/  LDCU UR6, c[0x0][0x394] ;  /* 0x00007280ff0677ac */ /* 0x000e220008000800 */
[----:B------:R-:W-:Y:S01]  /*0550*/  IMAD.MOV.U32 R3, RZ, RZ, 0x3f800000 ;  /* 0x3f800000ff037424 */ /* 0x000fe200078e00ff */
[----:B------:R-:W1:Y:S04]  /*0560*/  LDCU UR7, c[0x0][0x398] ;  /* 0x00007300ff0777ac */ /* 0x000e680008000800 */
[----:B------:R-:W-:Y:S01]  /*0570*/  STG.E desc[UR4][R4.64+0xc], R3 ;  /* 0x00000c0304007986 */ /* 0x000fe2000c101904 */
[----:B0-----:R-:W-:-:S05]  /*0580*/  FFMA R7, R2, R7, UR6 ;  /* 0x0000000602077e23 */ /* 0x001fca0008000007 */
[----:B------:R-:W-:-:S04]  /*0590*/  FSETP.GEU.AND P0, PT, R7, UR6, PT ;  /* 0x0000000607007c0b */ /* 0x000fc8000bf0e000 */
[----:B------:R-:W-:-:S04]  /*05a0*/  FSEL R7, R7, UR6, P0 ;  /* 0x0000000607077c08 */ /* 0x000fc80008000000 */
[----:B-1----:R-:W-:-:S04]  /*05b0*/  FSETP.GT.AND P0, PT, R7, UR7, PT ;  /* 0x0000000707007c0b */ /* 0x002fc8000bf04000 */
[----:B------:R-:W-:-:S05]  /*05c0*/  FSEL R7, R7, UR7, !P0 ;  /* 0x0000000707077c08 */ /* 0x000fca000c000000 */
[----:B------:R-:W-:Y:S01]  /*05d0*/  STG.E desc[UR4][R4.64+0x8], R7 ;  /* 0x0000080704007986 */ /* 0x000fe2000c101904 */
[----:B------:R-:W-:Y:S05]  /*05e0*/  EXIT ;  /* 0x000000000000794d */ /* 0x000fea0003800000 */
        .weak           $__internal_0_$__cuda_sm3x_div_rn_noftz_f32_slowpath
        .type           $__internal_0_$__cuda_sm3x_div_rn_noftz_f32_slowpath,@function
        .size           $__internal_0_$__cuda_sm3x_div_rn_noftz_f32_slowpath,(.L_x_30 - $__internal_0_$__cuda_sm3x_div_rn_noftz_f32_slowpath)
$__internal_0_$__cuda_sm3x_div_rn_noftz_f32_slowpath:
[--C-:B------:R-:W-:Y:S01]  /*05f0*/  SHF.R.U32.HI R8, RZ, 0x17, R3.reuse ;  /* 0x00000017ff087819 */ /* 0x100fe20000011603 */
[----:B------:R-:W-:Y:S01]  /*0600*/  BSSY.RECONVERGENT B1, `(.L_x_6) ;  /* 0x0000063000017945 */ /* 0x000fe20003800200 */
[----:B------:R-:W-:Y:S02]  /*0610*/  SHF.R.U32.HI R7, RZ, 0x17, R0 ;  /* 0x00000017ff077819 */ /* 0x000fe40000011600 */
[----:B------:R-:W-:Y:S02]  /*0620*/  LOP3.LUT R14, R8, 0xff, RZ, 0xc0, !PT ;  /* 0x000000ff080e7812 */ /* 0x000fe400078ec0ff */
[----:B------:R-:W-:Y:S01]  /*0630*/  LOP3.LUT R12, R7, 0xff, RZ, 0xc0, !PT ;  /* 0x000000ff070c7812 */ /* 0x000fe200078ec0ff */
[----:B------:R-:W-:Y:S02]  /*0640*/  IMAD.MOV.U32 R7, RZ, RZ, R3 ;  /* 0x000000ffff077224 */ /* 0x000fe400078e0003 */
[----:B------:R-:W-:Y:S02]  /*0650*/  VIADD R10, R14, 0xffffffff ;  /* 0xffffffff0e0a7836 */ /* 0x000fe40000000000 */
[----:B------:R-:W-:-:S03]  /*0660*/  VIADD R9, R12, 0xffffffff ;  /* 0xffffffff0c097836 */ /* 0x000fc60000000000 */
[----:B------:R-:W-:-:S04]  /*0670*/  ISETP.GT.U32.AND P0, PT, R10, 0xfd, PT ;  /* 0x000000fd0a00780c */ /* 0x000fc80003f04070 */
[----:B------:R-:W-:-:S13]  /*0680*/  ISETP.GT.U32.OR P0, PT, R9, 0xfd, P0 ;  /* 0x000000fd0900780c */ /* 0x000fda0000704470 */
[----:B------:R-:W-:Y:S01]  /*0690*/  @!P0 IMAD.MOV.U32 R8, RZ, RZ, RZ ;  /* 0x000000ffff088224 */ /* 0x000fe200078e00ff */
[----:B------:R-:W-:Y:S06]  /*06a0*/  @!P0 BRA `(.L_x_7) ;  /* 0x00000000005c8947 */ /* 0x000fec0003800000 */
[----:B------:R-:W-:Y:S02]  /*06b0*/  FSETP.GTU.FTZ.AND P0, PT, |R0|, +INF , PT ;  /* 0x7f8000000000780b */ /* 0x000fe40003f1c200 */
[----:B------:R-:W-:-:S04]  /*06c0*/  FSETP.GTU.FTZ.AND P1, PT, |R3|, +INF , PT ;  /* 0x7f8000000300780b */ /* 0x000fc80003f3c200 */
[----:B------:R-:W-:-:S13]  /*06d0*/  PLOP3.LUT P0, PT, P0, P1, PT, 0xf8, 0x8f ;  /* 0x00000000008f781c */ /* 0x000fda0000703f70 */
[----:B------:R-:W-:Y:S05]  /*06e0*/  @P0 BRA `(.L_x_8) ;  /* 0x00000004004c0947 */ /* 0x000fea0003800000 */
[----:B------:R-:W-:-:S13]  /*06f0*/  LOP3.LUT P0, RZ, R7, 0x7fffffff, R0, 0xc8, !PT ;  /* 0x7fffffff07ff7812 */ /* 0x000fda000780c800 */
[----:B------:R-:W-:Y:S05]  /*0700*/  @!P0 BRA `(.L_x_9) ;  /* 0x00000004003c8947 */ /* 0x000fea0003800000 */
[C---:B------:R-:W-:Y:S02]  /*0710*/  FSETP.NEU.FTZ.AND P2, PT, |R0|.reuse, +INF , PT ;  /* 0x7f8000000000780b */ /* 0x040fe40003f5d200 */
[----:B------:R-:W-:Y:S02]  /*0720*/  FSETP.NEU.FTZ.AND P1, PT, |R3|, +INF , PT ;  /* 0x7f8000000300780b */ /* 0x000fe40003f3d200 */
[----:B------:R-:W-:-:S11]  /*0730*/  FSETP.NEU.FTZ.AND P0, PT, |R0|, +INF , PT ;  /* 0x7f8000000000780b */ /* 0x000fd60003f1d200 */
[----:B------:R-:W-:Y:S05]  /*0740*/  @!P1 BRA !P2, `(.L_x_9) ;  /* 0x00000004002c9947 */ /* 0x000fea0005000000 */
[----:B------:R-:W-:-:S04]  /*0750*/  LOP3.LUT P2, RZ, R0, 0x7fffffff, RZ, 0xc0, !PT ;  /* 0x7fffffff00ff7812 */ /* 0x000fc8000784c0ff */
[----:B------:R-:W-:-:S13]  /*0760*/  PLOP3.LUT P1, PT, P1, P2, PT, 0x2f, 0xf2 ;  /* 0x0000000000f2781c */ /* 0x000fda0000f24577 */
[----:B------:R-:W-:Y:S05]  /*0770*/  @P1 BRA `(.L_x_10) ;  /* 0x0000000400181947 */ /* 0x000fea0003800000 */
[----:B------:R-:W-:-:S04]  /*0780*/  LOP3.LUT P1, RZ, R7, 0x7fffffff, RZ, 0xc0, !PT ;  /* 0x7fffffff07ff7812 */ /* 0x000fc8000782c0ff */
[----:B------:R-:W-:-:S13]  /*0790*/  PLOP3.LUT P0, PT, P0, P1, PT, 0x2f, 0xf2 ;  /* 0x0000000000f2781c */ /* 0x000fda0000702577 */
[----:B------:R-:W-:Y:S05]  /*07a0*/  @P0 BRA `(.L_x_11) ;  /* 0x0000000400000947 */ /* 0x000fea0003800000 */
[----:B------:R-:W-:Y:S02]  /*07b0*/  ISETP.GE.AND P0, PT, R9, RZ, PT ;  /* 0x000000ff0900720c */ /* 0x000fe40003f06270 */
[----:B------:R-:W-:-:S11]  /*07c0*/  ISETP.GE.AND P1, PT, R10, RZ, PT ;  /* 0x000000ff0a00720c */ /* 0x000fd60003f26270 */
[----:B------:R-:W-:Y:S02]  /*07d0*/  @P0 IMAD.MOV.U32 R8, RZ, RZ, RZ ;  /* 0x000000ffff080224 */ /* 0x000fe400078e00ff */
[----:B------:R-:W-:Y:S01]  /*07e0*/  @!P0 FFMA R0, R0, 1.84467440737095516160e+19, RZ ;  /* 0x5f80000000008823 */ /* 0x000fe200000000ff */
[----:B------:R-:W-:Y:S02]  /*07f0*/  @!P0 IMAD.MOV.U32 R8, RZ, RZ, -0x40 ;  /* 0xffffffc0ff088424 */ /* 0x000fe400078e00ff */
[----:B------:R-:W-:Y:S02]  /*0800*/  @!P1 FFMA R7, R3, 1.84467440737095516160e+19, RZ ;  /* 0x5f80000003079823 */ /* 0x000fe400000000ff */
[----:B------:R-:W-:-:S07]  /*0810*/  @!P1 VIADD R8, R8, 0x40 ;  /* 0x0000004008089836 */ /* 0x000fce0000000000 */
.L_x_7:
[----:B------:R-:W-:Y:S01]  /*0820*/  LEA R10, R14, 0xc0800000, 0x17 ;  /* 0xc08000000e0a7811 */ /* 0x000fe200078eb8ff */
[----:B------:R-:W-:Y:S04]  /*0830*/  BSSY.RECONVERGENT B2, `(.L_x_12) ;  /* 0x0000036000027945 */ /* 0x000fe80003800200 */
[----:B------:R-:W-:Y:S02]  /*0840*/  IMAD.IADD R10, R7, 0x1, -R10 ;  /* 0x00000001070a7824 */ /* 0x000fe400078e0a0a */
[----:B------:R-:W-:Y:S02]  /*0850*/  VIADD R7, R12, 0xffffff81 ;  /* 0xffffff810c077836 */ /* 0x000fe40000000000 */
[----:B------:R-:W0:Y:S01]  /*0860*/  MUFU.RCP R9, R10 ;  /* 0x0000000a00097308 */ /* 0x000e220000001000 */
[----:B------:R-:W-:Y:S01]  /*0870*/  FADD.FTZ R11, -R10, -RZ ;  /* 0x800000ff0a0b7221 */ /* 0x000fe20000010100 */
[----:B------:R-:W-:-:S03]  /*0880*/  IMAD R0, R7, -0x800000, R0 ;  /* 0xff80000007007824 */ /* 0x000fc600078e0200 */
[----:B0-----:R-:W-:-:S04]  /*0890*/  FFMA R12, R9, R11, 1 ;  /* 0x3f800000090c7423 */ /* 0x001fc8000000000b */
[----:B------:R-:W-:-:S04]  /*08a0*/  FFMA R16, R9, R12, R9 ;  /* 0x0000000c09107223 */ /* 0x000fc80000000009 */
[----:B------:R-:W-:-:S04]  /*08b0*/  FFMA R9, R0, R16, RZ ;  /* 0x0000001000097223 */ /* 0x000fc800000000ff */
[----:B------:R-:W-:-:S04]  /*08c0*/  FFMA R12, R11, R9, R0 ;  /* 0x000000090b0c7223 */ /* 0x000fc80000000000 */
[----:B------:R-:W-:Y:S01]  /*08d0*/  FFMA R13, R16, R12, R9 ;  /* 0x0000000c100d7223 */ /* 0x000fe20000000009 */
[----:B------:R-:W-:-:S03]  /*08e0*/  IADD3 R9, PT, PT, R7, 0x7f, -R14 ;  /* 0x0000007f07097810 */ /* 0x000fc60007ffe80e */
[----:B------:R-:W-:Y:S02]  /*08f0*/  FFMA R12, R11, R13, R0 ;  /* 0x0000000d0b0c7223 */ /* 0x000fe40000000000 */
[----:B------:R-:W-:Y:S02]  /*0900*/  IMAD.IADD R9, R9, 0x1, R8 ;  /* 0x0000000109097824 */ /* 0x000fe400078e0208 */
[----:B------:R-:W-:-:S05]  /*0910*/  FFMA R0, R16, R12, R13 ;  /* 0x0000000c10007223 */ /* 0x000fca000000000d */
[----:B------:R-:W-:-:S04]  /*0920*/  SHF.R.U32.HI R7, RZ, 0x17, R0 ;  /* 0x00000017ff077819 */ /* 0x000fc80000011600 */
[----:B------:R-:W-:-:S05]  /*0930*/  LOP3.LUT R7, R7, 0xff, RZ, 0xc0, !PT ;  /* 0x000000ff07077812 */ /* 0x000fca00078ec0ff */
[----:B------:R-:W-:-:S04]  /*0940*/  IMAD.IADD R11, R7, 0x1, R9 ;  /* 0x00000001070b7824 */ /* 0x000fc800078e0209 */
[----:B------:R-:W-:-:S05]  /*0950*/  VIADD R7, R11, 0xffffffff ;  /* 0xffffffff0b077836 */ /* 0x000fca0000000000 */
[----:B------:R-:W-:-:S13]  /*0960*/  ISETP.GE.U32.AND P0, PT, R7, 0xfe, PT ;  /* 0x000000fe0700780c */ /* 0x000fda0003f06070 */
[----:B------:R-:W-:Y:S05]  /*0970*/  @!P0 BRA `(.L_x_13) ;  /* 0x0000000000808947 */ /* 0x000fea0003800000 */
[----:B------:R-:W-:-:S13]  /*0980*/  ISETP.GT.AND P0, PT, R11, 0xfe, PT ;  /* 0x000000fe0b00780c */ /* 0x000fda0003f04270 */
[----:B------:R-:W-:Y:S05]  /*0990*/  @P0 BRA `(.L_x_14) ;  /* 0x00000000006c0947 */ /* 0x000fea0003800000 */
[----:B------:R-:W-:-:S13]  /*09a0*/  ISETP.GE.AND P0, PT, R11, 0x1, PT ;  /* 0x000000010b00780c */ /* 0x000fda0003f06270 */
[----:B------:R-:W-:Y:S05]  /*09b0*/  @P0 BRA `(.L_x_15) ;  /* 0x0000000000740947 */ /* 0x000fea0003800000 */
[----:B------:R-:W-:Y:S02]  /*09c0*/  ISETP.GE.AND P0, PT, R11, -0x18, PT ;  /* 0xffffffe80b00780c */ /* 0x000fe40003f06270 */
[----:B------:R-:W-:-:S11]  /*09d0*/  LOP3.LUT R0, R0, 0x80000000, RZ, 0xc0, !PT ;  /* 0x8000000000007812 */ /* 0x000fd600078ec0ff */
[----:B------:R-:W-:Y:S05]  /*09e0*/  @!P0 BRA `(.L_x_15) ;  /* 0x0000000000688947 */ /* 0x000fea0003800000 */
[CCC-:B------:R-:W-:Y:S01]  /*09f0*/  FFMA.RZ R7, R16.reuse, R12.reuse, R13.reuse ;  /* 0x0000000c10077223 */ /* 0x1c0fe2000000c00d */
[C---:B------:R-:W-:Y:S02]  /*0a00*/  VIADD R10, R11.reuse, 0x20 ;  /* 0x000000200b0a7836 */ /* 0x040fe40000000000 */
[CCC-:B------:R-:W-:Y:S01]  /*0a10*/  FFMA.RM R8, R16.reuse, R12.reuse, R13.reuse ;  /* 0x0000000c10087223 */ /* 0x1c0fe2000000400d */
[----:B------:R-:W-:Y:S02]  /*0a20*/  ISETP.NE.AND P2, PT, R11, RZ, PT ;  /* 0x000000ff0b00720c */ /* 0x000fe40003f45270 */
[----:B------:R-:W-:Y:S01]  /*0a30*/  LOP3.LUT R9, R7, 0x7fffff, RZ, 0xc0, !PT ;  /* 0x007fffff07097812 */ /* 0x000fe200078ec0ff */
[----:B------:R-:W-:Y:S01]  /*0a40*/  FFMA.RP R7, R16, R12, R13 ;  /* 0x0000000c10077223 */ /* 0x000fe2000000800d */
[----:B------:R-:W-:Y:S01]  /*0a50*/  ISETP.NE.AND P1, PT, R11, RZ, PT ;  /* 0x000000ff0b00720c */ /* 0x000fe20003f25270 */
[----:B------:R-:W-:Y:S01]  /*0a60*/  IMAD.MOV R11, RZ, RZ, -R11 ;  /* 0x000000ffff0b7224 */ /* 0x000fe200078e0a0b */
[----:B------:R-:W-:-:S02]  /*0a70*/  LOP3.LUT R9, R9, 0x800000, RZ, 0xfc, !PT ;  /* 0x0080000009097812 */ /* 0x000fc400078efcff */
[----:B------:R-:W-:Y:S02]  /*0a80*/  FSETP.NEU.FTZ.AND P0, PT, R7, R8, PT ;  /* 0x000000080700720b */ /* 0x000fe40003f1d000 */
[----:B------:R-:W-:Y:S02]  /*0a90*/  SHF.L.U32 R10, R9, R10, RZ ;  /* 0x0000000a090a7219 */ /* 0x000fe400000006ff */
[----:B------:R-:W-:Y:S02]  /*0aa0*/  SEL R8, R11, RZ, P2 ;  /* 0x000000ff0b087207 */ /* 0x000fe40001000000 */
[----:B------:R-:W-:Y:S02]  /*0ab0*/  ISETP.NE.AND P1, PT, R10, RZ, P1 ;  /* 0x000000ff0a00720c */ /* 0x000fe40000f25270 */
[----:B------:R-:W-:Y:S02]  /*0ac0*/  SHF.R.U32.HI R8, RZ, R8, R9 ;  /* 0x00000008ff087219 */ /* 0x000fe40000011609 */
[----:B------:R-:W-:-:S02]  /*0ad0*/  PLOP3.LUT P0, PT, P0, P1, PT, 0xf8, 0x8f ;  /* 0x00000000008f781c */ /* 0x000fc40000703f70 */
[----:B------:R-:W-:Y:S02]  /*0ae0*/  SHF.R.U32.HI R10, RZ, 0x1, R8 ;  /* 0x00000001ff0a7819 */ /* 0x000fe40000011608 */
[----:B------:R-:W-:-:S04]  /*0af0*/  SEL R7, RZ, 0x1, !P0 ;  /* 0x00000001ff077807 */ /* 0x000fc80004000000 */
[----:B------:R-:W-:-:S04]  /*0b00*/  LOP3.LUT R7, R7, 0x1, R10, 0xf8, !PT ;  /* 0x0000000107077812 */ /* 0x000fc800078ef80a */
[----:B------:R-:W-:-:S05]  /*0b10*/  LOP3.LUT R7, R7, R8, RZ, 0xc0, !PT ;  /* 0x0000000807077212 */ /* 0x000fca00078ec0ff */
[----:B------:R-:W-:-:S05]  /*0b20*/  IMAD.IADD R7, R10, 0x1, R7 ;  /* 0x000000010a077824 */ /* 0x000fca00078e0207 */
[----:B------:R-:W-:Y:S01]  /*0b30*/  LOP3.LUT R0, R7, R0, RZ, 0xfc, !PT ;  /* 0x0000000007007212 */ /* 0x000fe200078efcff */
[----:B------:R-:W-:Y:S06]  /*0b40*/  BRA `(.L_x_15) ;  /* 0x0000000000107947 */ /* 0x000fec0003800000 */
.L_x_14:
[----:B------:R-:W-:-:S04]  /*0b50*/  LOP3.LUT R0, R0, 0x80000000, RZ, 0xc0, !PT ;  /* 0x8000000000007812 */ /* 0x000fc800078ec0ff */
[----:B------:R-:W-:Y:S01]  /*0b60*/  LOP3.LUT R0, R0, 0x7f800000, RZ, 0xfc, !PT ;  /* 0x7f80000000007812 */ /* 0x000fe200078efcff */
[----:B------:R-:W-:Y:S06]  /*0b70*/  BRA `(.L_x_15) ;  /* 0x0000000000047947 */ /* 0x000fec0003800000 */
.L_x_13:
[----:B------:R-:W-:-:S07]  /*0b80*/  IMAD R0, R9, 0x800000, R0 ;  /* 0x0080000009007824 */ /* 0x000fce00078e0200 */
.L_x_15:
[----:B------:R-:W-:Y:S05]  /*0b90*/  BSYNC.RECONVERGENT B2 ;  /* 0x0000000000027941 */ /* 0x000fea0003800200 */
.L_x_12:
[----:B------:R-:W-:Y:S05]  /*0ba0*/  BRA `(.L_x_16) ;  /* 0x0000000000207947 */ /* 0x000fea0003800000 */
.L_x_11:
[----:B------:R-:W-:-:S04]  /*0bb0*/  LOP3.LUT R0, R7, 0x80000000, R0, 0x48, !PT ;  /* 0x8000000007007812 */ /* 0x000fc800078e4800 */
[----:B------:R-:W-:Y:S01]  /*0bc0*/  LOP3.LUT R0, R0, 0x7f800000, RZ, 0xfc, !PT ;  /* 0x7f80000000007812 */ /* 0x000fe200078efcff */
[----:B------:R-:W-:Y:S06]  /*0bd0*/  BRA `(.L_x_16) ;  /* 0x0000000000147947 */ /* 0x000fec0003800000 */
.L_x_10:
[----:B------:R-:W-:Y:S01]  /*0be0*/  LOP3.LUT R0, R7, 0x80000000, R0, 0x48, !PT ;  /* 0x8000000007007812 */ /* 0x000fe200078e4800 */
[----:B------:R-:W-:Y:S06]  /*0bf0*/  BRA `(.L_x_16) ;  /* 0x00000000000c7947 */ /* 0x000fec0003800000 */
.L_x_9:
[----:B------:R-:W0:Y:S01]  /*0c00*/  MUFU.RSQ R0, -QNAN ;  /* 0xffc0000000007908 */ /* 0x000e220000001400 */
[----:B------:R-:W-:Y:S05]  /*0c10*/  BRA `(.L_x_16) ;  /* 0x0000000000047947 */ /* 0x000fea0003800000 */
.L_x_8:
[----:B------:R-:W-:-:S07]  /*0c20*/  FADD.FTZ R0, R0, R3 ;  /* 0x0000000300007221 */ /* 0x000fce0000010000 */
.L_x_16:
[----:B------:R-:W-:Y:S05]  /*0c30*/  BSYNC.RECONVERGENT B1 ;  /* 0x0000000000017941 */ /* 0x000fea0003800200 */
.L_x_6:
[----:B------:R-:W-:-:S04]  /*0c40*/  IMAD.MOV.U32 R7, RZ, RZ, 0x0 ;  /* 0x00000000ff077424 */ /* 0x000fc800078e00ff */
[----:B0-----:R-:W-:Y:S05]  /*0c50*/  RET.REL.NODEC R6 `(_Z22normalize_range_kernelPfiffff) ;  /* 0xfffffff006e87950 */ /* 0x001fea0003c3ffff */
.L_x_17:
[----:B------:R-:W-:-:S00]  /*0c60*/  BRA `(.L_x_17) ;  /* 0xfffffffc00fc7947 */ /* 0x000fc0000383ffff */
[----:B------:R-:W-:-:S00]  /*0c70*/  NOP ;  /* 0x0000000000007918 */ /* 0x000fc00000000000 */
        /* <DEDUP_REMOVED lines=8> */
.L_x_30:


//--------------------- .text._Z22find_rgb_minmax_kernelPKfPfS1_i --------------------------
	.section	.text._Z22find_rgb_minmax_kernelPKfPfS1_i,"ax",@progbits
	.align	128
        .global         _Z22find_rgb_minmax_kernelPKfPfS1_i
        .type           _Z22find_rgb_minmax_kernelPKfPfS1_i,@function
        .size           _Z22find_rgb_minmax_kernelPKfPfS1_i,(.L_x_32 - _Z22find_rgb_minmax_kernelPKfPfS1_i)
        .other          _Z22find_rgb_minmax_kernelPKfPfS1_i,@"STO_CUDA_ENTRY STV_DEFAULT"
_Z22find_rgb_minmax_kernelPKfPfS1_i:
.text._Z22find_rgb_minmax_kernelPKfPfS1_i:
[----:B------:R-:W-:Y:S01]  /*0000*/  LDC R1, c[0x0][0x37c] ;  /* 0x0000df00ff017b82 */ /* 0x000fe20000000800 */
[----:B------:R-:W0:Y:S01]  /*0010*/  S2R R0, SR_CTAID.X ;  /* 0x0000000000007919 */ /* 0x000e220000002500 */
[----:B------:R-:W1:Y:S01]  /*0020*/  LDCU UR4, c[0x0][0x360] ;  /* 0x00006c00ff0477ac */ /* 0x000e620008000800 */
[----:B------:R-:W0:Y:S01]  /*0030*/  S2R R5, SR_TID.X ;  /* 0x0000000000057919 */ /* 0x000e220000002100 */
[----:B------:R-:W2:Y:S01]  /*0040*/  LDCU UR5, c[0x0][0x398] ;  /* 0x00007300ff0577ac */ /* 0x000ea20008000800 */
[----:B-1----:R-:W-:Y:S02]  /*0050*/  IMAD.U32 R3, RZ, RZ, UR4 ;  /* 0x00000004ff037e24 */ /* 0x002fe4000f8e00ff */
[----:B0-----:R-:W-:-:S05]  /*0060*/  IMAD R4, R0, UR4, R5 ;  /* 0x0000000400047c24 */ /* 0x001fca000f8e0205 */
[----:B--2---:R-:W-:-:S13]  /*0070*/  ISETP.GE.AND P0, PT, R4, UR5, PT ;  /* 0x0000000504007c0c */ /* 0x004fda000bf06270 */
[----:B------:R-:W-:Y:S05]  /*0080*/  @P0 EXIT ;  /* 0x000000000000094d */ /* 0x000fea0003800000 */
[----:B------:R-:W0:Y:S01]  /*0090*/  S2UR UR5, SR_CgaCtaId ;  /* 0x00000000000579c3 */ /* 0x000e220000008800 */
[----:B------:R-:W-:Y:S01]  /*00a0*/  UMOV UR4, 0x400 ;  /* 0x0000040000047882 */ /* 0x000fe20000000000 */
[----:B------:R-:W-:Y:S01]  /*00b0*/  IMAD.SHL.U32 R9, R4, 0x4, RZ ;  /* 0x0000000404097824 */ /* 0x000fe200078e00ff */
[----:B------:R-:W1:Y:S01]  /*00c0*/  LDCU.64 UR6, c[0x0][0x358] ;  /* 0x00006b00ff0677ac */ /* 0x000e620008000a00 */
[----:B------:R-:W-:Y:S02]  /*00d0*/  IMAD.MOV.U32 R13, RZ, RZ, 0x7149f2ca ;  /* 0x7149f2caff0d7424 */ /* 0x000fe400078e00ff */
[----:B------:R-:W-:Y:S02]  /*00e0*/  IMAD.MOV.U32 R15, RZ, RZ, -0xeb60d36 ;  /* 0xf149f2caff0f7424 */ /* 0x000fe400078e00ff */
[----:B------:R-:W2:Y:S01]  /*00f0*/  LDC.64 R6, c[0x0][0x380] ;  /* 0x0000e000ff067b82 */ /* 0x000ea20000000a00 */
[----:B0-----:R-:W-:-:S06]  /*0100*/  ULEA UR4, UR5, UR4, 0x18 ;  /* 0x0000000405047291 */ /* 0x001fcc000f8ec0ff */
[----:B------:R-:W-:Y:S01]  /*0110*/  LEA R2, R5, UR4, 0x2 ;  /* 0x0000000405027c11 */ /* 0x000fe2000f8e10ff */
[----:B--2---:R-:W-:-:S04]  /*0120*/  IMAD.WIDE R6, R9, 0x4, R6 ;  /* 0x0000000409067825 */ /* 0x004fc800078e0206 */
[----:B------:R0:W-:Y:S01]  /*0130*/  STS [R2], R13 ;  /* 0x0000000d02007388 */ /* 0x0001e20000000800 */
[----:B------:R-:W-:-:S05]  /*0140*/  IMAD R4, R3, 0x4, R2 ;  /* 0x0000000403047824 */ /* 0x000fca00078e0202 */
[----:B------:R0:W-:Y:S01]  /*0150*/  STS [R4], R15 ;  /* 0x0000000f04007388 */ /* 0x0001e20000000800 */
[----:B------:R-:W-:Y:S06]  /*0160*/  BAR.SYNC.DEFER_BLOCKING 0x0 ;  /* 0x0000000000007b1d */ /* 0x000fec0000010000 */
[----:B-1----:R-:W2:Y:S04]  /*0170*/  LDG.E R8, desc[UR6][R6.64] ;  /* 0x0000000606087981 */ /* 0x002ea8000c1e1900 */
[----:B------:R-:W3:Y:S04]  /*0180*/  LDG.E R10, desc[UR6][R6.64+0x4] ;  /* 0x00000406060a7981 */ /* 0x000ee8000c1e1900 */
[----:B------:R-:W4:Y:S01]  /*0190*/  LDG.E R11, desc[UR6][R6.64+0x8] ;  /* 0x00000806060b7981 */ /* 0x000f22000c1e1900 */
[----:B------:R-:W-:Y:S01]  /*01a0*/  IMAD.MOV.U32 R12, RZ, RZ, R3 ;  /* 0x000000ffff0c7224 */ /* 0x000fe200078e0003 */
[----:B--2---:R-:W-:-:S02]  /*01b0*/  FMNMX R9, R8, 1.00000001504746621988e+30, PT ;  /* 0x7149f2ca08097809 */ /* 0x004fc40003800000 */
[----:B------:R-:W-:Y:S02]  /*01c0*/  FMNMX R8, R8, -1.00000001504746621988e+30, !PT ;  /* 0xf149f2ca08087809 */ /* 0x000fe40007800000 */
[CC--:B---3--:R-:W-:Y:S02]  /*01d0*/  FSETP.GEU.AND P1, PT, R10.reuse, R9.reuse, PT ;  /* 0x000000090a00720b */ /* 0x0c8fe40003f2e000 */
[CC--:B------:R-:W-:Y:S02]  /*01e0*/  FSETP.GT.AND P0, PT, R10.reuse, R8.reuse, PT ;  /* 0x000000080a00720b */ /* 0x0c0fe40003f04000 */
[C---:B------:R-:W-:Y:S02]  /*01f0*/  FSEL R9, R10.reuse, R9, !P1 ;  /* 0x000000090a097208 */ /* 0x040fe40004800000 */
[----:B------:R-:W-:Y:S02]  /*0200*/  FSEL R8, R10, R8, P0 ;  /* 0x000000080a087208 */ /* 0x000fe40000000000 */
[----:B----4-:R-:W-:-:S02]  /*0210*/  FSETP.GEU.AND P1, PT, R11, R9, PT ;  /* 0x000000090b00720b */ /* 0x010fc40003f2e000 */
[CC--:B------:R-:W-:Y:S02]  /*0220*/  FSETP.GT.AND P0, PT, R11.reuse, R8.reuse, PT ;  /* 0x000000080b00720b */ /* 0x0c0fe40003f04000 */
[C---:B------:R-:W-:Y:S02]  /*0230*/  FSEL R9, R11.reuse, R9, !P1 ;  /* 0x000000090b097208 */ /* 0x040fe40004800000 */
[----:B------:R-:W-:Y:S02]  /*0240*/  FSEL R11, R11, R8, P0 ;  /* 0x000000080b0b7208 */ /* 0x000fe40000000000 */
[----:B------:R-:W-:Y:S01]  /*0250*/  ISETP.GE.U32.AND P0, PT, R3, 0x2, PT ;  /* 0x000000020300780c */ /* 0x000fe20003f06070 */
[----:B------:R0:W-:Y:S04]  /*0260*/  STS [R2], R9 ;  /* 0x0000000902007388 */ /* 0x0001e80000000800 */
[----:B------:R0:W-:Y:S01]  /*0270*/  STS [R4], R11 ;  /* 0x0000000b04007388 */ /* 0x0001e20000000800 */
[----:B------:R-:W-:Y:S07]  /*0280*/  BAR.SYNC.DEFER_BLOCKING 0x0 ;  /* 0x0000000000007b1d */ /* 0x000fee0000010000 */
[----:B------:R-:W-:Y:S05]  /*0290*/  @!P0 BRA `(.L_x_18) ;  /* 0x0000000000508947 */ /* 0x000fea0003800000 */
[----:B------:R-:W-:-:S07]  /*02a0*/  IMAD.MOV.U32 R10, RZ, RZ, R3 ;  /* 0x000000ffff0a7224 */ /* 0x000fce00078e0003 */
.L_x_21:
[----:B0-----:R-:W-:Y:S01]  /*02b0*/  SHF.R.U32.HI R13, RZ, 0x1, R3 ;  /* 0x00000001ff0d7819 */ /* 0x001fe20000011603 */
[----:B------:R-:W-:Y:S03]  /*02c0*/  BSSY.RECONVERGENT B0, `(.L_x_19) ;  /* 0x000000d000007945 */ /* 0x000fe60003800200 */
[----:B------:R-:W-:-:S13]  /*02d0*/  ISETP.GE.U32.AND P0, PT, R5, R13, PT ;  /* 0x0000000d0500720c */ /* 0x000fda0003f06070 */
[----:B------:R-:W-:Y:S05]  /*02e0*/  @P0 BRA `(.L_x_20) ;  /* 0x0000000000280947 */ /* 0x000fea0003800000 */
[----:B------:R-:W-:Y:S01]  /*02f0*/  IMAD R7, R13, 0x4, R2 ;  /* 0x000000040d077824 */ /* 0x000fe200078e0202 */
[----:B------:R-:W-:Y:S03]  /*0300*/  LDS R6, [R2] ;  /* 0x0000000002067984 */ /* 0x000fe60000000800 */
[----:B------:R-:W-:Y:S01]  /*0310*/  IMAD R8, R10, 0x4, R7 ;  /* 0x000000040a087824 */ /* 0x000fe200078e0207 */
[----:B------:R-:W0:Y:S02]  /*0320*/  LDS R9, [R7] ;  /* 0x0000000007097984 */ /* 0x000e240000000800 */
[----:B0-----:R-:W-:-:S05]  /*0330*/  FMNMX R9, R6, R9, PT ;  /* 0x0000000906097209 */ /* 0x001fca0003800000 */
[----:B------:R-:W-:Y:S04]  /*0340*/  STS [R2], R9 ;  /* 0x0000000902007388 */ /* 0x000fe80000000800 */
[----:B------:R-:W-:Y:S04]  /*0350*/  LDS R11, [R8] ;  /* 0x00000000080b7984 */ /* 0x000fe80000000800 */
[----:B------:R-:W0:Y:S02]  /*0360*/  LDS R6, [R4] ;  /* 0x0000000004067984 */ /* 0x000e240000000800 */
[----:B0-----:R-:W-:-:S05]  /*0370*/  FMNMX R11, R6, R11, !PT ;  /* 0x0000000b060b7209 */ /* 0x001fca0007800000 */
[----:B------:R0:W-:Y:S02]  /*0380*/  STS [R4], R11 ;  /* 0x0000000b04007388 */ /* 0x0001e40000000800 */
.L_x_20:
[----:B------:R-:W-:Y:S05]  /*0390*/  BSYNC.RECONVERGENT B0 ;  /* 0x0000000000007941 */ /* 0x000fea0003800200 */
.L_x_19:
[----:B------:R-:W-:Y:S01]  /*03a0*/  BAR.SYNC.DEFER_BLOCKING 0x0 ;  /* 0x0000000000007b1d */ /* 0x000fe20000010000 */
[----:B------:R-:W-:Y:S01]  /*03b0*/  ISETP.GT.U32.AND P0, PT, R3, 0x3, PT ;  /* 0x000000030300780c */ /* 0x000fe20003f04070 */
[----:B------:R-:W-:-:S12]  /*03c0*/  IMAD.MOV.U32 R3, RZ, RZ, R13 ;  /* 0x000000ffff037224 */ /* 0x000fd800078e000d */
[----:B------:R-:W-:Y:S05]  /*03d0*/  @P0 BRA `(.L_x_21) ;  /* 0xfffffffc00b40947 */ /* 0x000fea000383ffff */
.L_x_18:
[----:B------:R-:W-:-:S13]  /*03e0*/  ISETP.NE.AND P0, PT, R5, RZ, PT ;  /* 0x000000ff0500720c */ /* 0x000fda0003f05270 */
[----:B------:R-:W-:Y:S05]  /*03f0*/  @P0 EXIT ;  /* 0x000000000000094d */ /* 0x000fea0003800000 */
[----:B------:R-:W1:Y:S01]  /*0400*/  S2R R3, SR_CgaCtaId ;  /* 0x0000000000037919 */ /* 0x000e620000008800 */
[----:B0-----:R-:W-:Y:S01]  /*0410*/  MOV R2, 0x400 ;  /* 0x0000040000027802 */ /* 0x001fe20000000f00 */
[----:B------:R-:W0:Y:S02]  /*0420*/  LDC.64 R4, c[0x0][0x390] ;  /* 0x0000e400ff047b82 */ /* 0x000e240000000a00 */
[----:B0-----:R-:W-:Y:S01]  /*0430*/  IMAD.WIDE.U32 R4, R0, 0x4, R4 ;  /* 0x0000000400047825 */ /* 0x001fe200078e0004 */
[----:B-1----:R-:W-:-:S05]  /*0440*/  LEA R7, R3, R2, 0x18 ;  /* 0x0000000203077211 */ /* 0x002fca00078ec0ff */
[----:B------:R-:W0:Y:S01]  /*0450*/  LDC.64 R2, c[0x0][0x388] ;  /* 0x0000e200ff027b82 */ /* 0x000e220000000a00 */
[----:B------:R-:W-:Y:S02]  /*0460*/  IMAD R6, R12, 0x4, R7 ;  /* 0x000000040c067824 */ /* 0x000fe400078e0207 */
[----:B------:R-:W1:Y:S04]  /*0470*/  LDS R7, [R7] ;  /* 0x0000000007077984 */ /* 0x000e680000000800 */
[----:B------:R-:W2:Y:S01]  /*0480*/  LDS R9, [R6] ;  /* 0x0000000006097984 */ /* 0x000ea20000000800 */
[----:B0-----:R-:W-:-:S05]  /*0490*/  IMAD.WIDE.U32 R2, R0, 0x4, R2 ;  /* 0x0000000400027825 */ /* 0x001fca00078e0002 */
[----:B-1----:R-:W-:Y:S04]  /*04a0*/  STG.E desc[UR6][R2.64], R7 ;  /* 0x0000000702007986 */ /* 0x002fe8000c101906 */
[----:B--2---:R-:W-:Y:S01]  /*04b0*/  STG.E desc[UR6][R4.64], R9 ;  /* 0x0000000904007986 */ /* 0x004fe2000c101906 */
[----:B------:R-:W-:Y:S05]  /*04c0*/  EXIT ;  /* 0x000000000000794d */ /* 0x000fea0003800000 */
.L_x_22:
        /* <DEDUP_REMOVED lines=11> */
.L_x_32:


//--------------------- .text._Z18find_minmax_kernelPKfPfS1_i --------------------------
	.section	.text._Z18find_minmax_kernelPKfPfS1_i,"ax",@progbits
	.align	128
        .global         _Z18find_minmax_kernelPKfPfS1_i
        .type           _Z18find_minmax_kernelPKfPfS1_i,@function
        .size           _Z18find_minmax_kernelPKfPfS1_i,(.L_x_33 - _Z18find_minmax_kernelPKfPfS1_i)
        .other          _Z18find_minmax_kernelPKfPfS1_i,@"STO_CUDA_ENTRY STV_DEFAULT"
_Z18find_minmax_kernelPKfPfS1_i:
.text._Z18find_minmax_kernelPKfPfS1_i:
        /* <DEDUP_REMOVED lines=9> */
[----:B------:R-:W0:Y:S01]  /*0090*/  LDC.64 R4, c[0x0][0x380] ;  /* 0x0000e000ff047b82 */ /* 0x000e220000000a00 */
[----:B------:R-:W1:Y:S01]  /*00a0*/  LDCU.64 UR6, c[0x0][0x358] ;  /* 0x00006b00ff0677ac */ /* 0x000e620008000a00 */
[----:B------:R-:W-:-:S04]  /*00b0*/  IMAD.SHL.U32 R7, R6, 0x4, RZ ;  /* 0x0000000406077824 */ /* 0x000fc800078e00ff */
[----:B0-----:R-:W-:-:S05]  /*00c0*/  IMAD.WIDE R4, R7, 0x4, R4 ;  /* 0x0000000407047825 */ /* 0x001fca00078e0204 */
[----:B-1----:R-:W2:Y:S01]  /*00d0*/  LDG.E R6, desc[UR6][R4.64] ;  /* 0x0000000604067981 */ /* 0x002ea2000c1e1900 */
[----:B------:R-:W-:Y:S01]  /*00e0*/  BSSY.RECONVERGENT B0, `(.L_x_23) ;  /* 0x0000009000007945 */ /* 0x000fe20003800200 */
[----:B--2---:R-:W-:-:S13]  /*00f0*/  FSETP.GTU.AND P0, PT, R6, 9.9999999747524270788e-07, PT ;  /* 0x358637bd0600780b */ /* 0x004fda0003f0c000 */
[----:B------:R-:W-:Y:S05]  /*0100*/  @P0 BRA `(.L_x_24) ;  /* 0x0000000000180947 */ /* 0x000fea0003800000 */
[----:B------:R-:W2:Y:S02]  /*0110*/  LDG.E R6, desc[UR6][R4.64+0x4] ;  /* 0x0000040604067981 */ /* 0x000ea4000c1e1900 */
[----:B--2---:R-:W-:-:S13]  /*0120*/  FSETP.GTU.AND P0, PT, R6, 9.9999999747524270788e-07, PT ;  /* 0x358637bd0600780b */ /* 0x004fda0003f0c000 */
[----:B------:R-:W-:Y:S05]  /*0130*/  @P0 BRA `(.L_x_24) ;  /* 0x00000000000c0947 */ /* 0x000fea0003800000 */
[----:B------:R-:W2:Y:S02]  /*0140*/  LDG.E R6, desc[UR6][R4.64+0x8] ;  /* 0x0000080604067981 */ /* 0x000ea4000c1e1900 */
[----:B--2---:R-:W-:-:S13]  /*0150*/  FSETP.GTU.AND P0, PT, R6, 9.9999999747524270788e-07, PT ;  /* 0x358637bd0600780b */ /* 0x004fda0003f0c000 */
[----:B------:R-:W-:Y:S05]  /*0160*/  @!P0 EXIT ;  /* 0x000000000000894d */ /* 0x000fea0003800000 */
.L_x_24:
[----:B------:R-:W-:Y:S05]  /*0170*/  BSYNC.RECONVERGENT B0 ;  /* 0x0000000000007941 */ /* 0x000fea0003800200 */
.L_x_23:
[----:B------:R-:W0:Y:S01]  /*0180*/  S2UR UR5, SR_CgaCtaId ;  /* 0x00000000000579c3 */ /* 0x000e220000008800 */
[----:B------:R-:W-:Y:S01]  /*0190*/  UMOV UR4, 0x400 ;  /* 0x0000040000047882 */ /* 0x000fe20000000000 */
[----:B------:R-:W-:Y:S02]  /*01a0*/  IMAD.MOV.U32 R10, RZ, RZ, 0x7149f2ca ;  /* 0x7149f2caff0a7424 */ /* 0x000fe400078e00ff */
[----:B------:R-:W-:Y:S01]  /*01b0*/  IMAD.MOV.U32 R12, RZ, RZ, -0xeb60d36 ;  /* 0xf149f2caff0c7424 */ /* 0x000fe200078e00ff */
[----:B0-----:R-:W-:-:S06]  /*01c0*/  ULEA UR4, UR5, UR4, 0x18 ;  /* 0x0000000405047291 */ /* 0x001fcc000f8ec0ff */
[----:B------:R-:W-:-:S05]  /*01d0*/  LEA R7, R3, UR4, 0x2 ;  /* 0x0000000403077c11 */ /* 0x000fca000f8e10ff */
[----:B------:R-:W-:Y:S01]  /*01e0*/  IMAD R13, R2, 0x4, R7 ;  /* 0x00000004020d7824 */ /* 0x000fe200078e0207 */
[----:B------:R0:W-:Y:S04]  /*01f0*/  STS [R7], R10 ;  /* 0x0000000a07007388 */ /* 0x0001e80000000800 */
[----:B------:R0:W-:Y:S01]  /*0200*/  STS [R13], R12 ;  /* 0x0000000c0d007388 */ /* 0x0001e20000000800 */
[----:B------:R-:W-:Y:S06]  /*0210*/  BAR.SYNC.DEFER_BLOCKING 0x0 ;  /* 0x0000000000007b1d */ /* 0x000fec0000010000 */
[----:B------:R-:W2:Y:S04]  /*0220*/  LDG.E R6, desc[UR6][R4.64] ;  /* 0x0000000604067981 */ /* 0x000ea8000c1e1900 */
[----:B------:R-:W3:Y:S04]  /*0230*/  LDG.E R9, desc[UR6][R4.64+0x4] ;  /* 0x0000040604097981 */ /* 0x000ee8000c1e1900 */
[----:B------:R-:W4:Y:S01]  /*0240*/  LDG.E R11, desc[UR6][R4.64+0x8] ;  /* 0x00000806040b7981 */ /* 0x000f22000c1e1900 */
[----:B--2---:R-:W-:-:S02]  /*0250*/  FMNMX R8, R6, 1.00000001504746621988e+30, PT ;  /* 0x7149f2ca06087809 */ /* 0x004fc40003800000 */
[----:B------:R-:W-:Y:S02]  /*0260*/  FMNMX R6, R6, -1.00000001504746621988e+30, !PT ;  /* 0xf149f2ca06067809 */ /* 0x000fe40007800000 */
[C---:B---3--:R-:W-:Y:S02]  /*0270*/  FSETP.GEU.AND P1, PT, R9.reuse, R8, PT ;  /* 0x000000080900720b */ /* 0x048fe40003f2e000 */
[C---:B------:R-:W-:Y:S02]  /*0280*/  FSETP.GT.AND P0, PT, R9.reuse, R6, PT ;  /* 0x000000060900720b */ /* 0x040fe40003f04000 */
[C---:B------:R-:W-:Y:S02]  /*0290*/  FSEL R8, R9.reuse, R8, !P1 ;  /* 0x0000000809087208 */ /* 0x040fe40004800000 */
[----:B------:R-:W-:Y:S02]  /*02a0*/  FSEL R6, R9, R6, P0 ;  /* 0x0000000609067208 */ /* 0x000fe40000000000 */
[----:B----4-:R-:W-:-:S02]  /*02b0*/  FSETP.GEU.AND P1, PT, R11, R8, PT ;  /* 0x000000080b00720b */ /* 0x010fc40003f2e000 */
[C---:B------:R-:W-:Y:S02]  /*02c0*/  FSETP.GT.AND P0, PT, R11.reuse, R6, PT ;  /* 0x000000060b00720b */ /* 0x040fe40003f04000 */
[C---:B------:R-:W-:Y:S02]  /*02d0*/  FSEL R8, R11.reuse, R8, !P1 ;  /* 0x000000080b087208 */ /* 0x040fe40004800000 */
[----:B------:R-:W-:Y:S01]  /*02e0*/  FSEL R6, R11, R6, P0 ;  /* 0x000000060b067208 */ /* 0x000fe20000000000 */
[----:B------:R-:W-:Y:S01]  /*02f0*/  IMAD.MOV.U32 R11, RZ, RZ, R2 ;  /* 0x000000ffff0b7224 */ /* 0x000fe200078e0002 */
[----:B------:R-:W-:Y:S01]  /*0300*/  ISETP.GE.U32.AND P0, PT, R2, 0x2, PT ;  /* 0x000000020200780c */ /* 0x000fe20003f06070 */
[----:B------:R0:W-:Y:S04]  /*0310*/  STS [R7], R8 ;  /* 0x0000000807007388 */ /* 0x0001e80000000800 */
[----:B------:R0:W-:Y:S01]  /*0320*/  STS [R13], R6 ;  /* 0x000000060d007388 */ /* 0x0001e20000000800 */
[----:B------:R-:W-:Y:S07]  /*0330*/  BAR.SYNC.DEFER_BLOCKING 0x0 ;  /* 0x0000000000007b1d */ /* 0x000fee0000010000 */
[----:B------:R-:W-:Y:S05]  /*0340*/  @!P0 BRA `(.L_x_25) ;  /* 0x0000000000508947 */ /* 0x000fea0003800000 */
[----:B0-----:R-:W-:-:S07]  /*0350*/  IMAD.MOV.U32 R10, RZ, RZ, R2 ;  /* 0x000000ffff0a7224 */ /* 0x001fce00078e0002 */
.L_x_28:
[----:B------:R-:W-:Y:S01]  /*0360*/  SHF.R.U32.HI R12, RZ, 0x1, R2 ;  /* 0x00000001ff0c7819 */ /* 0x000fe20000011602 */
[----:B------:R-:W-:Y:S03]  /*0370*/  BSSY.RECONVERGENT B0, `(.L_x_26) ;  /* 0x000000d000007945 */ /* 0x000fe60003800200 */
[----:B------:R-:W-:-:S13]  /*0380*/  ISETP.GE.U32.AND P0, PT, R3, R12, PT ;  /* 0x0000000c0300720c */ /* 0x000fda0003f06070 */
[----:B0-----:R-:W-:Y:S05]  /*0390*/  @P0 BRA `(.L_x_27) ;  /* 0x0000000000280947 */ /* 0x001fea0003800000 */
        /* <DEDUP_REMOVED lines=10> */
.L_x_27:
[----:B------:R-:W-:Y:S05]  /*0440*/  BSYNC.RECONVERGENT B0 ;  /* 0x0000000000007941 */ /* 0x000fea0003800200 */
.L_x_26:
[----:B------:R-:W-:Y:S01]  /*0450*/  BAR.SYNC.DEFER_BLOCKING 0x0 ;  /* 0x0000000000007b1d */ /* 0x000fe20000010000 */
[----:B------:R-:W-:Y:S01]  /*0460*/  ISETP.GT.U32.AND P0, PT, R2, 0x3, PT ;  /* 0x000000030200780c */ /* 0x000fe20003f04070 */
[----:B------:R-:W-:-:S12]  /*0470*/  IMAD.MOV.U32 R2, RZ, RZ, R12 ;  /* 0x000000ffff027224 */ /* 0x000fd800078e000c */
[----:B------:R-:W-:Y:S05]  /*0480*/  @P0 BRA `(.L_x_28) ;  /* 0xfffffffc00b40947 */ /* 0x000fea000383ffff */
.L_x_25:
[----:B------:R-:W-:-:S13]  /*0490*/  ISETP.NE.AND P0, PT, R3, RZ, PT ;  /* 0x000000ff0300720c */ /* 0x000fda0003f05270 */
[----:B------:R-:W-:Y:S05]  /*04a0*/  @P0 EXIT ;  /* 0x000000000000094d */ /* 0x000fea0003800000 */
[----:B------:R-:W0:Y:S01]  /*04b0*/  S2R R3, SR_CgaCtaId ;  /* 0x0000000000037919 */ /* 0x000e220000008800 */
[----:B------:R-:W-:Y:S01]  /*04c0*/  MOV R2, 0x400 ;  /* 0x0000040000027802 */ /* 0x000fe20000000f00 */
[----:B------:R-:W1:Y:S02]  /*04d0*/  LDC.64 R4, c[0x0][0x390] ;  /* 0x0000e400ff047b82 */ /* 0x000e640000000a00 */
[----:B-1----:R-:W-:Y:S01]  /*04e0*/  IMAD.WIDE.U32 R4, R0, 0x4, R4 ;  /* 0x0000000400047825 */ /* 0x002fe200078e0004 */
[----:B0-----:R-:W-:-:S05]  /*04f0*/  LEA R8, R3, R2, 0x18 ;  /* 0x0000000203087211 */ /* 0x001fca00078ec0ff */
[----:B------:R-:W0:Y:S01]  /*0500*/  LDC.64 R2, c[0x0][0x388] ;  /* 0x0000e200ff027b82 */ /* 0x000e220000000a00 */
[----:B------:R-:W-:Y:S01]  /*0510*/  IMAD R6, R11, 0x4, R8 ;  /* 0x000000040b067824 */ /* 0x000fe200078e0208 */
[----:B------:R-:W1:Y:S04]  /*0520*/  LDS R7, [R8] ;  /* 0x0000000008077984 */ /* 0x000e680000000800 */
[----:B------:R-:W2:Y:S01]  /*0530*/  LDS R9, [R6] ;  /* 0x0000000006097984 */ /* 0x000ea20000000800 */
[----:B0-----:R-:W-:-:S05]  /*0540*/  IMAD.WIDE.U32 R2, R0, 0x4, R2 ;  /* 0x0000000400027825 */ /* 0x001fca00078e0002 */
[----:B-1----:R-:W-:Y:S04]  /*0550*/  STG.E desc[UR6][R2.64], R7 ;  /* 0x0000000702007986 */ /* 0x002fe8000c101906 */
[----:B--2---:R-:W-:Y:S01]  /*0560*/  STG.E desc[UR6][R4.64], R9 ;  /* 0x0000000904007986 */ /* 0x004fe2000c101906 */
[----:B------:R-:W-:Y:S05]  /*0570*/  EXIT ;  /* 0x000000000000794d */ /* 0x000fea0003800000 */
.L_x_29:
        /* <DEDUP_REMOVED lines=16> */
.L_x_33:


//--------------------- .nv.shared._Z22normalize_range_kernelPfiffff --------------------------
	.section	.nv.shared._Z22normalize_range_kernelPfiffff,"aw",@nobits
	.sectionflags	@""
	.align	16
	.zero		1024


//--------------------- .nv.shared.reserved.0     --------------------------
	.section	.nv.shared.reserved.0,"aw",@nobits
	.weak		__nv_reservedSMEM_offset_0_alias
	.size		__nv_reservedSMEM_offset_0_alias, 0, 64
	.other		__nv_reservedSMEM_offset_0_alias,@"STO_CUDA_RESERVED_SHARED STV_DEFAULT"
__nv_reservedSMEM_offset_0_alias:
	.zero		0
	.zero		64


//--------------------- .nv.shared._Z22find_rgb_minmax_kernelPKfPfS1_i --------------------------
	.section	.nv.shared._Z22find_rgb_minmax_kernelPKfPfS1_i,"aw",@nobits
	.sectionflags	@""
	.align	16
	.zero		1024


//--------------------- .nv.shared._Z18find_minmax_kernelPKfPfS1_i --------------------------
	.section	.nv.shared._Z18find_minmax_kernelPKfPfS1_i,"aw",@nobits
	.sectionflags	@""
	.align	16
	.zero		1024


//--------------------- .nv.constant0._Z22normalize_range_kernelPfiffff --------------------------
	.section	.nv.constant0._Z22normalize_range_kernelPfiffff,"a",@progbits
	.sectionflags	@""
	.align	4
.nv.constant0._Z22normalize_range_kernelPfiffff:
	.zero		924


//--------------------- .nv.constant0._Z22find_rgb_minmax_kernelPKfPfS1_i --------------------------
	.section	.nv.constant0._Z22find_rgb_minmax_kernelPKfPfS1_i,"a",@progbits
	.sectionflags	@""
	.align	4
.nv.constant0._Z22find_rgb_minmax_kernelPKfPfS1_i:
	.zero		924


//--------------------- .nv.constant0._Z18find_minmax_kernelPKfPfS1_i --------------------------
	.section	.nv.constant0._Z18find_minmax_kernelPKfPfS1_i,"a",@progbits
	.sectionflags	@""
	.align	4
.nv.constant0._Z18find_minmax_kernelPKfPfS1_i:
	.zero		924


//--------------------- SYMBOLS --------------------------

	.type		.nv.reservedSmem.offset0,@object
	.size		.nv.reservedSmem.offset0,0x4
	.type		.nv.reservedSmem.cap,@object
	.size		.nv.reservedSmem.cap,0x4
